//
// Generated by NVIDIA NVVM Compiler
//
// Compiler Build ID: CL-36424714
// Cuda compilation tools, release 13.0, V13.0.88
// Based on NVVM 20.0.0
//

.version 9.0
.target sm_100
.address_size 64

	// .globl	_ZN8qr_multi24multi_applyQt_singletileEiiibPKfPfS2_
// _ZZN8qr_multi24multi_applyQt_singletileEiiibPKfPfS2_E2Qs has been demoted
// _ZZN8qr_multi24multi_applyQt_doubletileEiiiibPKfPfS2_E2Qs has been demoted
// _ZZN8qr_multi23multi_calcQR_singletileEiiPfS0_E5cache has been demoted
// _ZZN8qr_multi23multi_calcQR_singletileEiiPfS0_E6cache2_$_0 has been demoted
// _ZZN8qr_multi23multi_calcQR_singletileEiiPfS0_E6cache2_$_1 has been demoted
// _ZZN8qr_multi23multi_calcQR_doubletileEiiiPfS0_E5cache has been demoted
// _ZZN8qr_multi23multi_calcQR_doubletileEiiiPfS0_E6cache2_$_0 has been demoted
// _ZZN8qr_multi23multi_calcQR_doubletileEiiiPfS0_E6cache2_$_1 has been demoted

.visible .entry _ZN8qr_multi24multi_applyQt_singletileEiiibPKfPfS2_(
	.param .u32 _ZN8qr_multi24multi_applyQt_singletileEiiibPKfPfS2__param_0,
	.param .u32 _ZN8qr_multi24multi_applyQt_singletileEiiibPKfPfS2__param_1,
	.param .u32 _ZN8qr_multi24multi_applyQt_singletileEiiibPKfPfS2__param_2,
	.param .u8 _ZN8qr_multi24multi_applyQt_singletileEiiibPKfPfS2__param_3,
	.param .u64 .ptr .align 1 _ZN8qr_multi24multi_applyQt_singletileEiiibPKfPfS2__param_4,
	.param .u64 .ptr .align 1 _ZN8qr_multi24multi_applyQt_singletileEiiibPKfPfS2__param_5,
	.param .u64 .ptr .align 1 _ZN8qr_multi24multi_applyQt_singletileEiiibPKfPfS2__param_6
)
{
	.reg .pred 	%p<2>;
	.reg .b16 	%rs<2>;
	.reg .b32 	%r<19>;
	.reg .b32 	%f<12>;
	.reg .b64 	%rd<15>;
	// demoted variable
	.shared .align 4 .b8 _ZZN8qr_multi24multi_applyQt_singletileEiiibPKfPfS2_E2Qs[8];
	ld.param.u32 	%r1, [_ZN8qr_multi24multi_applyQt_singletileEiiibPKfPfS2__param_0];
	ld.param.u32 	%r2, [_ZN8qr_multi24multi_applyQt_singletileEiiibPKfPfS2__param_1];
	ld.param.u32 	%r3, [_ZN8qr_multi24multi_applyQt_singletileEiiibPKfPfS2__param_2];
	ld.param.s8 	%rs1, [_ZN8qr_multi24multi_applyQt_singletileEiiibPKfPfS2__param_3];
	ld.param.u64 	%rd1, [_ZN8qr_multi24multi_applyQt_singletileEiiibPKfPfS2__param_4];
	ld.param.u64 	%rd2, [_ZN8qr_multi24multi_applyQt_singletileEiiibPKfPfS2__param_5];
	ld.param.u64 	%rd3, [_ZN8qr_multi24multi_applyQt_singletileEiiibPKfPfS2__param_6];
	cvta.to.global.u64 	%rd4, %rd3;
	mov.u32 	%r4, %ctaid.x;
	mov.u32 	%r5, %tid.x;
	shl.b32 	%r6, %r3, 1;
	shl.b32 	%r7, %r4, 1;
	setp.eq.s16 	%p1, %rs1, 0;
	add.s32 	%r8, %r6, 2;
	selp.b32 	%r9, 0, %r8, %p1;
	add.s32 	%r10, %r9, %r7;
	add.s32 	%r11, %r10, %r5;
	cvta.to.global.u64 	%rd5, %rd2;
	cvta.to.global.u64 	%rd6, %rd1;
	mad.lo.s32 	%r12, %r6, %r2, %r11;
	mul.wide.s32 	%rd7, %r12, 4;
	add.s64 	%rd8, %rd4, %rd7;
	ld.global.f32 	%f1, [%rd8];
	mul.wide.s32 	%rd9, %r2, 4;
	add.s64 	%rd10, %rd8, %rd9;
	ld.global.f32 	%f2, [%rd10];
	bar.sync 	0;
	add.s32 	%r13, %r6, %r5;
	mad.lo.s32 	%r14, %r13, %r1, %r6;
	mul.wide.s32 	%rd11, %r14, 4;
	add.s64 	%rd12, %rd5, %rd11;
	ld.global.f32 	%f3, [%rd12];
	shl.b32 	%r15, %r5, 2;
	mov.u32 	%r16, _ZZN8qr_multi24multi_applyQt_singletileEiiibPKfPfS2_E2Qs;
	add.s32 	%r17, %r16, %r15;
	st.shared.f32 	[%r17], %f3;
	bar.sync 	0;
	ld.shared.f32 	%f4, [_ZZN8qr_multi24multi_applyQt_singletileEiiibPKfPfS2_E2Qs+4];
	fma.rn.f32 	%f5, %f4, %f2, 0f00000000;
	add.f32 	%f6, %f5, %f1;
	mul.lo.s32 	%r18, %r3, %r1;
	mul.wide.s32 	%rd13, %r18, 4;
	add.s64 	%rd14, %rd6, %rd13;
	ld.global.f32 	%f7, [%rd14];
	mul.f32 	%f8, %f6, %f7;
	mul.f32 	%f9, %f8, %f4;
	sub.f32 	%f10, %f2, %f9;
	sub.f32 	%f11, %f1, %f8;
	bar.sync 	0;
	st.global.f32 	[%rd8], %f11;
	st.global.f32 	[%rd10], %f10;
	ret;

}
	// .globl	_ZN8qr_multi24multi_applyQt_doubletileEiiiibPKfPfS2_
.visible .entry _ZN8qr_multi24multi_applyQt_doubletileEiiiibPKfPfS2_(
	.param .u32 _ZN8qr_multi24multi_applyQt_doubletileEiiiibPKfPfS2__param_0,
	.param .u32 _ZN8qr_multi24multi_applyQt_doubletileEiiiibPKfPfS2__param_1,
	.param .u32 _ZN8qr_multi24multi_applyQt_doubletileEiiiibPKfPfS2__param_2,
	.param .u32 _ZN8qr_multi24multi_applyQt_doubletileEiiiibPKfPfS2__param_3,
	.param .u8 _ZN8qr_multi24multi_applyQt_doubletileEiiiibPKfPfS2__param_4,
	.param .u64 .ptr .align 1 _ZN8qr_multi24multi_applyQt_doubletileEiiiibPKfPfS2__param_5,
	.param .u64 .ptr .align 1 _ZN8qr_multi24multi_applyQt_doubletileEiiiibPKfPfS2__param_6,
	.param .u64 .ptr .align 1 _ZN8qr_multi24multi_applyQt_doubletileEiiiibPKfPfS2__param_7
)
{
	.reg .pred 	%p<2>;
	.reg .b16 	%rs<2>;
	.reg .b32 	%r<23>;
	.reg .b32 	%f<31>;
	.reg .b64 	%rd<18>;
	// demoted variable
	.shared .align 4 .b8 _ZZN8qr_multi24multi_applyQt_doubletileEiiiibPKfPfS2_E2Qs[8];
	ld.param.u32 	%r1, [_ZN8qr_multi24multi_applyQt_doubletileEiiiibPKfPfS2__param_0];
	ld.param.u32 	%r2, [_ZN8qr_multi24multi_applyQt_doubletileEiiiibPKfPfS2__param_1];
	ld.param.u32 	%r3, [_ZN8qr_multi24multi_applyQt_doubletileEiiiibPKfPfS2__param_2];
	ld.param.u32 	%r4, [_ZN8qr_multi24multi_applyQt_doubletileEiiiibPKfPfS2__param_3];
	ld.param.s8 	%rs1, [_ZN8qr_multi24multi_applyQt_doubletileEiiiibPKfPfS2__param_4];
	ld.param.u64 	%rd1, [_ZN8qr_multi24multi_applyQt_doubletileEiiiibPKfPfS2__param_5];
	ld.param.u64 	%rd2, [_ZN8qr_multi24multi_applyQt_doubletileEiiiibPKfPfS2__param_6];
	ld.param.u64 	%rd3, [_ZN8qr_multi24multi_applyQt_doubletileEiiiibPKfPfS2__param_7];
	cvta.to.global.u64 	%rd4, %rd1;
	cvta.to.global.u64 	%rd5, %rd2;
	cvta.to.global.u64 	%rd6, %rd3;
	mov.u32 	%r5, %ctaid.x;
	mov.u32 	%r6, %tid.x;
	shl.b32 	%r7, %r3, 1;
	shl.b32 	%r8, %r5, 1;
	shl.b32 	%r9, %r4, 1;
	setp.eq.s16 	%p1, %rs1, 0;
	add.s32 	%r10, %r7, 2;
	selp.b32 	%r11, 0, %r10, %p1;
	add.s32 	%r12, %r11, %r8;
	add.s32 	%r13, %r12, %r6;
	mad.lo.s32 	%r14, %r7, %r2, %r13;
	mul.wide.s32 	%rd7, %r14, 4;
	add.s64 	%rd8, %rd6, %rd7;
	ld.global.f32 	%f1, [%rd8];
	add.s32 	%r15, %r7, %r9;
	mad.lo.s32 	%r16, %r15, %r2, %r13;
	mul.wide.s32 	%rd9, %r16, 4;
	add.s64 	%rd10, %rd6, %rd9;
	ld.global.f32 	%f2, [%rd10];
	mul.wide.s32 	%rd11, %r2, 4;
	add.s64 	%rd12, %rd8, %rd11;
	ld.global.f32 	%f3, [%rd12];
	add.s64 	%rd13, %rd10, %rd11;
	ld.global.f32 	%f4, [%rd13];
	bar.sync 	0;
	add.s32 	%r17, %r15, %r6;
	mad.lo.s32 	%r18, %r17, %r1, %r7;
	shl.b32 	%r19, %r6, 2;
	mov.u32 	%r20, _ZZN8qr_multi24multi_applyQt_doubletileEiiiibPKfPfS2_E2Qs;
	add.s32 	%r21, %r20, %r19;
	mad.lo.s32 	%r22, %r3, %r1, %r9;
	mul.wide.s32 	%rd14, %r18, 4;
	add.s64 	%rd15, %rd5, %rd14;
	ld.global.f32 	%f5, [%rd15];
	st.shared.f32 	[%r21], %f5;
	bar.sync 	0;
	ld.shared.f32 	%f6, [_ZZN8qr_multi24multi_applyQt_doubletileEiiiibPKfPfS2_E2Qs];
	fma.rn.f32 	%f7, %f6, %f2, 0f00000000;
	ld.shared.f32 	%f8, [_ZZN8qr_multi24multi_applyQt_doubletileEiiiibPKfPfS2_E2Qs+4];
	fma.rn.f32 	%f9, %f8, %f4, %f7;
	add.f32 	%f10, %f9, %f1;
	mul.wide.s32 	%rd16, %r22, 4;
	add.s64 	%rd17, %rd4, %rd16;
	ld.global.f32 	%f11, [%rd17];
	mul.f32 	%f12, %f10, %f11;
	sub.f32 	%f13, %f1, %f12;
	mul.f32 	%f14, %f12, %f6;
	sub.f32 	%f15, %f2, %f14;
	mul.f32 	%f16, %f12, %f8;
	sub.f32 	%f17, %f4, %f16;
	bar.sync 	0;
	ld.global.f32 	%f18, [%rd15+4];
	st.shared.f32 	[%r21], %f18;
	bar.sync 	0;
	ld.shared.f32 	%f19, [_ZZN8qr_multi24multi_applyQt_doubletileEiiiibPKfPfS2_E2Qs];
	fma.rn.f32 	%f20, %f19, %f15, 0f00000000;
	ld.shared.f32 	%f21, [_ZZN8qr_multi24multi_applyQt_doubletileEiiiibPKfPfS2_E2Qs+4];
	fma.rn.f32 	%f22, %f21, %f17, %f20;
	add.f32 	%f23, %f22, %f3;
	ld.global.f32 	%f24, [%rd17+4];
	mul.f32 	%f25, %f23, %f24;
	sub.f32 	%f26, %f3, %f25;
	mul.f32 	%f27, %f25, %f19;
	sub.f32 	%f28, %f15, %f27;
	mul.f32 	%f29, %f25, %f21;
	sub.f32 	%f30, %f17, %f29;
	bar.sync 	0;
	st.global.f32 	[%rd8], %f13;
	st.global.f32 	[%rd10], %f28;
	st.global.f32 	[%rd12], %f26;
	st.global.f32 	[%rd13], %f30;
	ret;

}
	// .globl	_ZN8qr_multi23multi_calcQR_singletileEiiPfS0_
.visible .entry _ZN8qr_multi23multi_calcQR_singletileEiiPfS0_(
	.param .u32 _ZN8qr_multi23multi_calcQR_singletileEiiPfS0__param_0,
	.param .u32 _ZN8qr_multi23multi_calcQR_singletileEiiPfS0__param_1,
	.param .u64 .ptr .align 1 _ZN8qr_multi23multi_calcQR_singletileEiiPfS0__param_2,
	.param .u64 .ptr .align 1 _ZN8qr_multi23multi_calcQR_singletileEiiPfS0__param_3
)
.maxntid 4
{
	.reg .pred 	%p<55>;
	.reg .b32 	%r<24>;
	.reg .b32 	%f<341>;
	.reg .b64 	%rd<25>;
	// demoted variable
	.shared .align 4 .b8 _ZZN8qr_multi23multi_calcQR_singletileEiiPfS0_E5cache[8];
	// demoted variable
	.shared .align 4 .f32 _ZZN8qr_multi23multi_calcQR_singletileEiiPfS0_E6cache2_$_0;
	// demoted variable
	.shared .align 4 .f32 _ZZN8qr_multi23multi_calcQR_singletileEiiPfS0_E6cache2_$_1;
	ld.param.u32 	%r10, [_ZN8qr_multi23multi_calcQR_singletileEiiPfS0__param_0];
	ld.param.u32 	%r11, [_ZN8qr_multi23multi_calcQR_singletileEiiPfS0__param_1];
	ld.param.u64 	%rd12, [_ZN8qr_multi23multi_calcQR_singletileEiiPfS0__param_2];
	ld.param.u64 	%rd13, [_ZN8qr_multi23multi_calcQR_singletileEiiPfS0__param_3];
	cvta.to.global.u64 	%rd1, %rd13;
	mov.u32 	%r1, %tid.x;
	mov.u32 	%r2, %tid.y;
	shl.b32 	%r3, %r11, 2;
	bar.sync 	0;
	setp.ne.s32 	%p4, %r2, 0;
	or.b32  	%r12, %r3, %r1;
	mul.lo.s32 	%r4, %r11, %r10;
	mul.lo.s32 	%r7, %r3, %r10;
	add.s32 	%r5, %r7, %r10;
	add.s32 	%r13, %r12, %r5;
	mul.wide.s32 	%rd14, %r13, 4;
	add.s64 	%rd2, %rd1, %rd14;
	add.s32 	%r6, %r1, 2;
	add.s32 	%r14, %r7, %r12;
	mul.wide.s32 	%rd15, %r14, 4;
	add.s64 	%rd3, %rd1, %rd15;
	@%p4 bra 	$L__BB2_3;
	setp.gt.u32 	%p6, %r1, 1;
	@%p6 bra 	$L__BB2_5;
	ld.global.f32 	%f314, [%rd3];
	ld.global.f32 	%f304, [%rd2];
	bra.uni 	$L__BB2_5;
$L__BB2_3:
	setp.gt.u32 	%p5, %r1, 1;
	@%p5 bra 	$L__BB2_5;
	add.s32 	%r15, %r3, %r7;
	cvt.s64.s32 	%rd16, %r15;
	cvt.u64.u32 	%rd17, %r1;
	add.s64 	%rd18, %rd16, %rd17;
	shl.b64 	%rd19, %rd18, 2;
	add.s64 	%rd20, %rd1, %rd19;
	ld.global.f32 	%f314, [%rd20+8];
	ld.global.f32 	%f304, [%rd2+8];
$L__BB2_5:
	bar.sync 	0;
	add.s32 	%r16, %r4, %r1;
	cvta.to.global.u64 	%rd21, %rd12;
	mul.wide.s32 	%rd22, %r16, 4;
	add.s64 	%rd4, %rd21, %rd22;
	or.b32  	%r8, %r2, %r1;
	setp.ne.s32 	%p7, %r8, 0;
	mov.f32 	%f8, 0f00000000;
	@%p7 bra 	$L__BB2_7;
	st.shared.f32 	[_ZZN8qr_multi23multi_calcQR_singletileEiiPfS0_E5cache+4], %f304;
	fma.rn.f32 	%f8, %f304, %f304, 0f00000000;
	st.shared.f32 	[_ZZN8qr_multi23multi_calcQR_singletileEiiPfS0_E6cache2_$_0], %f8;
	st.shared.f32 	[_ZZN8qr_multi23multi_calcQR_singletileEiiPfS0_E6cache2_$_1], %f314;
$L__BB2_7:
	setp.ne.s32 	%p8, %r2, 0;
	bar.sync 	0;
	@%p8 bra 	$L__BB2_13;
	setp.gt.u32 	%p11, %r1, 1;
	@%p11 bra 	$L__BB2_15;
	ld.shared.f32 	%f130, [_ZZN8qr_multi23multi_calcQR_singletileEiiPfS0_E6cache2_$_1];
	setp.gt.f32 	%p12, %f130, 0f00000000;
	ld.shared.f32 	%f131, [_ZZN8qr_multi23multi_calcQR_singletileEiiPfS0_E6cache2_$_0];
	fma.rn.f32 	%f132, %f130, %f130, %f131;
	sqrt.rn.f32 	%f133, %f132;
	neg.f32 	%f134, %f133;
	selp.f32 	%f135, %f133, %f134, %p12;
	add.f32 	%f9, %f130, %f135;
	mul.f32 	%f136, %f9, %f9;
	div.rn.f32 	%f137, %f131, %f136;
	add.f32 	%f138, %f137, 0f3F800000;
	mov.f32 	%f139, 0f40000000;
	div.rn.f32 	%f10, %f139, %f138;
	setp.ne.s32 	%p13, %r1, 1;
	@%p13 bra 	$L__BB2_11;
	ld.shared.f32 	%f302, [_ZZN8qr_multi23multi_calcQR_singletileEiiPfS0_E5cache+4];
	fma.rn.f32 	%f140, %f302, %f304, %f8;
	div.rn.f32 	%f8, %f140, %f9;
	bra.uni 	$L__BB2_12;
$L__BB2_11:
	st.global.f32 	[%rd4], %f10;
	ld.shared.f32 	%f302, [_ZZN8qr_multi23multi_calcQR_singletileEiiPfS0_E5cache+4];
$L__BB2_12:
	setp.eq.s32 	%p14, %r1, 1;
	add.f32 	%f141, %f8, %f314;
	mul.f32 	%f142, %f10, %f141;
	sub.f32 	%f314, %f314, %f142;
	mul.f32 	%f143, %f9, %f304;
	mul.f32 	%f144, %f142, %f302;
	sub.f32 	%f145, %f143, %f144;
	selp.f32 	%f146, %f145, %f304, %p14;
	div.rn.f32 	%f304, %f146, %f9;
	bra.uni 	$L__BB2_15;
$L__BB2_13:
	setp.gt.u32 	%p9, %r1, 1;
	@%p9 bra 	$L__BB2_15;
	ld.shared.f32 	%f111, [_ZZN8qr_multi23multi_calcQR_singletileEiiPfS0_E6cache2_$_1];
	setp.gt.f32 	%p10, %f111, 0f00000000;
	ld.shared.f32 	%f112, [_ZZN8qr_multi23multi_calcQR_singletileEiiPfS0_E6cache2_$_0];
	fma.rn.f32 	%f113, %f111, %f111, %f112;
	sqrt.rn.f32 	%f114, %f113;
	neg.f32 	%f115, %f114;
	selp.f32 	%f116, %f114, %f115, %p10;
	add.f32 	%f117, %f111, %f116;
	mul.f32 	%f118, %f117, %f117;
	div.rn.f32 	%f119, %f112, %f118;
	add.f32 	%f120, %f119, 0f3F800000;
	mov.f32 	%f121, 0f40000000;
	div.rn.f32 	%f122, %f121, %f120;
	ld.shared.f32 	%f123, [_ZZN8qr_multi23multi_calcQR_singletileEiiPfS0_E5cache+4];
	fma.rn.f32 	%f124, %f123, %f304, %f8;
	div.rn.f32 	%f125, %f124, %f117;
	add.f32 	%f126, %f125, %f314;
	mul.f32 	%f127, %f122, %f126;
	sub.f32 	%f314, %f314, %f127;
	mul.f32 	%f128, %f127, %f123;
	div.rn.f32 	%f129, %f128, %f117;
	sub.f32 	%f304, %f304, %f129;
$L__BB2_15:
	setp.ne.s32 	%p15, %r2, 0;
	bar.sync 	0;
	add.s32 	%r17, %r5, %r3;
	add.s32 	%r18, %r17, %r10;
	add.s32 	%r19, %r18, %r6;
	mul.wide.s32 	%rd23, %r19, 4;
	add.s64 	%rd5, %rd1, %rd23;
	mul.wide.s32 	%rd6, %r10, 4;
	add.s64 	%rd7, %rd2, %rd6;
	add.s64 	%rd8, %rd7, %rd6;
	add.s64 	%rd9, %rd5, %rd6;
	@%p15 bra 	$L__BB2_18;
	setp.gt.u32 	%p17, %r1, 1;
	@%p17 bra 	$L__BB2_20;
	st.global.f32 	[%rd2], %f304;
	ld.global.f32 	%f318, [%rd7];
	ld.global.f32 	%f307, [%rd8];
	bra.uni 	$L__BB2_20;
$L__BB2_18:
	setp.gt.u32 	%p16, %r1, 1;
	@%p16 bra 	$L__BB2_20;
	ld.global.f32 	%f318, [%rd5];
	ld.global.f32 	%f307, [%rd9];
$L__BB2_20:
	setp.ne.s32 	%p18, %r8, 0;
	bar.sync 	0;
	mov.f32 	%f29, 0f00000000;
	@%p18 bra 	$L__BB2_22;
	st.shared.f32 	[_ZZN8qr_multi23multi_calcQR_singletileEiiPfS0_E5cache], %f304;
	fma.rn.f32 	%f150, %f304, %f304, 0f00000000;
	st.shared.f32 	[_ZZN8qr_multi23multi_calcQR_singletileEiiPfS0_E5cache+4], %f318;
	fma.rn.f32 	%f29, %f318, %f318, %f150;
	st.shared.f32 	[_ZZN8qr_multi23multi_calcQR_singletileEiiPfS0_E6cache2_$_0], %f29;
	st.shared.f32 	[_ZZN8qr_multi23multi_calcQR_singletileEiiPfS0_E6cache2_$_1], %f314;
$L__BB2_22:
	setp.eq.s32 	%p19, %r2, 0;
	bar.sync 	0;
	@%p19 bra 	$L__BB2_25;
	setp.gt.u32 	%p20, %r1, 1;
	@%p20 bra 	$L__BB2_32;
	ld.shared.f32 	%f151, [_ZZN8qr_multi23multi_calcQR_singletileEiiPfS0_E6cache2_$_1];
	setp.gt.f32 	%p21, %f151, 0f00000000;
	ld.shared.f32 	%f152, [_ZZN8qr_multi23multi_calcQR_singletileEiiPfS0_E6cache2_$_0];
	fma.rn.f32 	%f153, %f151, %f151, %f152;
	sqrt.rn.f32 	%f154, %f153;
	neg.f32 	%f155, %f154;
	selp.f32 	%f156, %f154, %f155, %p21;
	add.f32 	%f157, %f151, %f156;
	mul.f32 	%f158, %f157, %f157;
	div.rn.f32 	%f159, %f152, %f158;
	add.f32 	%f160, %f159, 0f3F800000;
	mov.f32 	%f161, 0f40000000;
	div.rn.f32 	%f162, %f161, %f160;
	ld.shared.f32 	%f163, [_ZZN8qr_multi23multi_calcQR_singletileEiiPfS0_E5cache];
	fma.rn.f32 	%f164, %f163, %f304, %f29;
	ld.shared.f32 	%f165, [_ZZN8qr_multi23multi_calcQR_singletileEiiPfS0_E5cache+4];
	fma.rn.f32 	%f166, %f165, %f318, %f164;
	div.rn.f32 	%f167, %f166, %f157;
	add.f32 	%f168, %f167, %f314;
	mul.f32 	%f169, %f162, %f168;
	sub.f32 	%f314, %f314, %f169;
	mul.f32 	%f170, %f169, %f163;
	div.rn.f32 	%f171, %f170, %f157;
	sub.f32 	%f304, %f304, %f171;
	mul.f32 	%f172, %f169, %f165;
	div.rn.f32 	%f173, %f172, %f157;
	sub.f32 	%f318, %f318, %f173;
	bra.uni 	$L__BB2_32;
$L__BB2_25:
	setp.gt.u32 	%p22, %r1, 1;
	@%p22 bra 	$L__BB2_32;
	ld.shared.f32 	%f174, [_ZZN8qr_multi23multi_calcQR_singletileEiiPfS0_E6cache2_$_1];
	setp.gt.f32 	%p23, %f174, 0f00000000;
	ld.shared.f32 	%f175, [_ZZN8qr_multi23multi_calcQR_singletileEiiPfS0_E6cache2_$_0];
	fma.rn.f32 	%f176, %f174, %f174, %f175;
	sqrt.rn.f32 	%f177, %f176;
	neg.f32 	%f178, %f177;
	selp.f32 	%f179, %f177, %f178, %p23;
	add.f32 	%f33, %f174, %f179;
	mul.f32 	%f180, %f33, %f33;
	div.rn.f32 	%f181, %f175, %f180;
	add.f32 	%f182, %f181, 0f3F800000;
	mov.f32 	%f183, 0f40000000;
	div.rn.f32 	%f34, %f183, %f182;
	setp.eq.s32 	%p24, %r1, 1;
	@%p24 bra 	$L__BB2_28;
	st.global.f32 	[%rd4+8], %f34;
	bra.uni 	$L__BB2_29;
$L__BB2_28:
	ld.shared.f32 	%f184, [_ZZN8qr_multi23multi_calcQR_singletileEiiPfS0_E5cache];
	fma.rn.f32 	%f185, %f184, %f304, %f29;
	ld.shared.f32 	%f186, [_ZZN8qr_multi23multi_calcQR_singletileEiiPfS0_E5cache+4];
	fma.rn.f32 	%f187, %f186, %f318, %f185;
	div.rn.f32 	%f29, %f187, %f33;
$L__BB2_29:
	setp.ne.s32 	%p25, %r1, 1;
	add.f32 	%f188, %f29, %f314;
	mul.f32 	%f37, %f34, %f188;
	@%p25 bra 	$L__BB2_31;
	mul.f32 	%f189, %f33, %f304;
	ld.shared.f32 	%f190, [_ZZN8qr_multi23multi_calcQR_singletileEiiPfS0_E5cache];
	mul.f32 	%f191, %f37, %f190;
	sub.f32 	%f304, %f189, %f191;
	mul.f32 	%f192, %f33, %f318;
	ld.shared.f32 	%f193, [_ZZN8qr_multi23multi_calcQR_singletileEiiPfS0_E5cache+4];
	mul.f32 	%f194, %f37, %f193;
	sub.f32 	%f318, %f192, %f194;
$L__BB2_31:
	div.rn.f32 	%f304, %f304, %f33;
	div.rn.f32 	%f318, %f318, %f33;
	st.global.f32 	[%rd5+-8], %f318;
	sub.f32 	%f314, %f314, %f37;
$L__BB2_32:
	setp.eq.s32 	%p26, %r2, 0;
	bar.sync 	0;
	setp.eq.s32 	%p27, %r1, 1;
	and.pred  	%p1, %p26, %p27;
	mov.f32 	%f315, 0f00000000;
	not.pred 	%p28, %p1;
	@%p28 bra 	$L__BB2_34;
	st.shared.f32 	[_ZZN8qr_multi23multi_calcQR_singletileEiiPfS0_E5cache], %f304;
	fma.rn.f32 	%f196, %f304, %f304, 0f00000000;
	st.shared.f32 	[_ZZN8qr_multi23multi_calcQR_singletileEiiPfS0_E5cache+4], %f318;
	fma.rn.f32 	%f315, %f318, %f318, %f196;
	st.shared.f32 	[_ZZN8qr_multi23multi_calcQR_singletileEiiPfS0_E6cache2_$_0], %f315;
	st.shared.f32 	[_ZZN8qr_multi23multi_calcQR_singletileEiiPfS0_E6cache2_$_1], %f304;
$L__BB2_34:
	setp.eq.s32 	%p29, %r2, 0;
	bar.sync 	0;
	@%p29 bra 	$L__BB2_37;
	setp.gt.u32 	%p30, %r1, 1;
	@%p30 bra 	$L__BB2_41;
	ld.shared.f32 	%f197, [_ZZN8qr_multi23multi_calcQR_singletileEiiPfS0_E6cache2_$_1];
	setp.gt.f32 	%p31, %f197, 0f00000000;
	ld.shared.f32 	%f198, [_ZZN8qr_multi23multi_calcQR_singletileEiiPfS0_E6cache2_$_0];
	fma.rn.f32 	%f199, %f197, %f197, %f198;
	sqrt.rn.f32 	%f200, %f199;
	neg.f32 	%f201, %f200;
	selp.f32 	%f202, %f200, %f201, %p31;
	add.f32 	%f203, %f197, %f202;
	mul.f32 	%f204, %f203, %f203;
	div.rn.f32 	%f205, %f198, %f204;
	add.f32 	%f206, %f205, 0f3F800000;
	mov.f32 	%f207, 0f40000000;
	div.rn.f32 	%f208, %f207, %f206;
	ld.shared.f32 	%f209, [_ZZN8qr_multi23multi_calcQR_singletileEiiPfS0_E5cache];
	fma.rn.f32 	%f210, %f209, %f304, %f315;
	ld.shared.f32 	%f211, [_ZZN8qr_multi23multi_calcQR_singletileEiiPfS0_E5cache+4];
	fma.rn.f32 	%f212, %f211, %f318, %f210;
	div.rn.f32 	%f213, %f212, %f203;
	add.f32 	%f214, %f213, %f304;
	mul.f32 	%f215, %f208, %f214;
	sub.f32 	%f216, %f304, %f215;
	mul.f32 	%f217, %f215, %f209;
	div.rn.f32 	%f218, %f217, %f203;
	sub.f32 	%f304, %f216, %f218;
	mul.f32 	%f219, %f215, %f211;
	div.rn.f32 	%f220, %f219, %f203;
	sub.f32 	%f318, %f318, %f220;
	bra.uni 	$L__BB2_41;
$L__BB2_37:
	setp.gt.u32 	%p32, %r1, 1;
	@%p32 bra 	$L__BB2_41;
	setp.eq.s32 	%p33, %r1, 0;
	@%p33 bra 	$L__BB2_40;
	ld.shared.f32 	%f221, [_ZZN8qr_multi23multi_calcQR_singletileEiiPfS0_E6cache2_$_1];
	setp.gt.f32 	%p34, %f221, 0f00000000;
	ld.shared.f32 	%f222, [_ZZN8qr_multi23multi_calcQR_singletileEiiPfS0_E6cache2_$_0];
	fma.rn.f32 	%f223, %f221, %f221, %f222;
	sqrt.rn.f32 	%f224, %f223;
	neg.f32 	%f225, %f224;
	selp.f32 	%f226, %f224, %f225, %p34;
	add.f32 	%f227, %f221, %f226;
	mul.f32 	%f228, %f227, %f227;
	div.rn.f32 	%f229, %f222, %f228;
	add.f32 	%f230, %f229, 0f3F800000;
	mov.f32 	%f231, 0f40000000;
	div.rn.f32 	%f232, %f231, %f230;
	st.global.f32 	[%rd4+8], %f232;
	add.f32 	%f233, %f315, %f304;
	mul.f32 	%f234, %f232, %f233;
	sub.f32 	%f235, %f304, %f234;
	div.rn.f32 	%f304, %f235, %f227;
	div.rn.f32 	%f318, %f318, %f227;
$L__BB2_40:
	st.global.f32 	[%rd9+-8], %f307;
$L__BB2_41:
	setp.gt.u32 	%p35, %r1, 1;
	setp.ne.s32 	%p36, %r2, 0;
	bar.sync 	0;
	or.pred  	%p2, %p36, %p35;
	@%p2 bra 	$L__BB2_43;
	st.global.f32 	[%rd3], %f314;
	st.global.f32 	[%rd2], %f304;
$L__BB2_43:
	add.s32 	%r9, %r6, %r3;
	@%p2 bra 	$L__BB2_45;
	ld.global.f32 	%f314, [%rd5];
	ld.global.f32 	%f304, [%rd9];
$L__BB2_45:
	setp.ne.s32 	%p37, %r8, 0;
	bar.sync 	0;
	mov.f32 	%f322, 0f00000000;
	@%p37 bra 	$L__BB2_47;
	st.shared.f32 	[_ZZN8qr_multi23multi_calcQR_singletileEiiPfS0_E5cache+4], %f304;
	fma.rn.f32 	%f322, %f304, %f304, 0f00000000;
	st.shared.f32 	[_ZZN8qr_multi23multi_calcQR_singletileEiiPfS0_E6cache2_$_0], %f322;
	st.shared.f32 	[_ZZN8qr_multi23multi_calcQR_singletileEiiPfS0_E6cache2_$_1], %f314;
$L__BB2_47:
	setp.lt.u32 	%p38, %r1, 2;
	setp.eq.s32 	%p39, %r2, 0;
	bar.sync 	0;
	and.pred  	%p3, %p39, %p38;
	not.pred 	%p40, %p3;
	@%p40 bra 	$L__BB2_52;
	ld.shared.f32 	%f237, [_ZZN8qr_multi23multi_calcQR_singletileEiiPfS0_E6cache2_$_1];
	setp.gt.f32 	%p41, %f237, 0f00000000;
	ld.shared.f32 	%f238, [_ZZN8qr_multi23multi_calcQR_singletileEiiPfS0_E6cache2_$_0];
	fma.rn.f32 	%f239, %f237, %f237, %f238;
	sqrt.rn.f32 	%f240, %f239;
	neg.f32 	%f241, %f240;
	selp.f32 	%f242, %f240, %f241, %p41;
	add.f32 	%f64, %f237, %f242;
	mul.f32 	%f243, %f64, %f64;
	div.rn.f32 	%f244, %f238, %f243;
	add.f32 	%f245, %f244, 0f3F800000;
	mov.f32 	%f246, 0f40000000;
	div.rn.f32 	%f65, %f246, %f245;
	setp.ne.s32 	%p42, %r1, 0;
	@%p42 bra 	$L__BB2_50;
	st.global.f32 	[%rd4], %f65;
	ld.shared.f32 	%f323, [_ZZN8qr_multi23multi_calcQR_singletileEiiPfS0_E5cache+4];
	bra.uni 	$L__BB2_51;
$L__BB2_50:
	ld.shared.f32 	%f323, [_ZZN8qr_multi23multi_calcQR_singletileEiiPfS0_E5cache+4];
	fma.rn.f32 	%f247, %f323, %f304, %f322;
	div.rn.f32 	%f322, %f247, %f64;
$L__BB2_51:
	setp.eq.s32 	%p43, %r1, 0;
	add.f32 	%f248, %f322, %f314;
	mul.f32 	%f249, %f65, %f248;
	sub.f32 	%f314, %f314, %f249;
	mul.f32 	%f250, %f64, %f304;
	mul.f32 	%f251, %f249, %f323;
	sub.f32 	%f252, %f250, %f251;
	selp.f32 	%f253, %f304, %f252, %p43;
	div.rn.f32 	%f304, %f253, %f64;
$L__BB2_52:
	bar.sync 	0;
	@%p2 bra 	$L__BB2_54;
	st.global.f32 	[%rd2], %f304;
$L__BB2_54:
	mad.lo.s32 	%r22, %r10, 3, %r5;
	add.s32 	%r23, %r22, %r9;
	mul.wide.s32 	%rd24, %r23, 4;
	add.s64 	%rd10, %rd1, %rd24;
	add.s64 	%rd11, %rd10, %rd6;
	@%p2 bra 	$L__BB2_56;
	ld.global.f32 	%f318, [%rd10];
	ld.global.f32 	%f307, [%rd11];
$L__BB2_56:
	setp.ne.s32 	%p44, %r8, 0;
	bar.sync 	0;
	mov.f32 	%f329, 0f00000000;
	@%p44 bra 	$L__BB2_58;
	st.shared.f32 	[_ZZN8qr_multi23multi_calcQR_singletileEiiPfS0_E5cache], %f304;
	fma.rn.f32 	%f255, %f304, %f304, 0f00000000;
	st.shared.f32 	[_ZZN8qr_multi23multi_calcQR_singletileEiiPfS0_E5cache+4], %f318;
	fma.rn.f32 	%f329, %f318, %f318, %f255;
	st.shared.f32 	[_ZZN8qr_multi23multi_calcQR_singletileEiiPfS0_E6cache2_$_0], %f329;
	st.shared.f32 	[_ZZN8qr_multi23multi_calcQR_singletileEiiPfS0_E6cache2_$_1], %f314;
$L__BB2_58:
	bar.sync 	0;
	@%p40 bra 	$L__BB2_65;
	ld.shared.f32 	%f256, [_ZZN8qr_multi23multi_calcQR_singletileEiiPfS0_E6cache2_$_1];
	setp.gt.f32 	%p46, %f256, 0f00000000;
	ld.shared.f32 	%f257, [_ZZN8qr_multi23multi_calcQR_singletileEiiPfS0_E6cache2_$_0];
	fma.rn.f32 	%f258, %f256, %f256, %f257;
	sqrt.rn.f32 	%f259, %f258;
	neg.f32 	%f260, %f259;
	selp.f32 	%f261, %f259, %f260, %p46;
	add.f32 	%f81, %f256, %f261;
	mul.f32 	%f262, %f81, %f81;
	div.rn.f32 	%f263, %f257, %f262;
	add.f32 	%f264, %f263, 0f3F800000;
	mov.f32 	%f265, 0f40000000;
	div.rn.f32 	%f82, %f265, %f264;
	setp.ne.s32 	%p47, %r1, 0;
	@%p47 bra 	$L__BB2_61;
	st.global.f32 	[%rd4+8], %f82;
	bra.uni 	$L__BB2_62;
$L__BB2_61:
	ld.shared.f32 	%f266, [_ZZN8qr_multi23multi_calcQR_singletileEiiPfS0_E5cache];
	fma.rn.f32 	%f267, %f266, %f304, %f329;
	ld.shared.f32 	%f268, [_ZZN8qr_multi23multi_calcQR_singletileEiiPfS0_E5cache+4];
	fma.rn.f32 	%f269, %f268, %f318, %f267;
	div.rn.f32 	%f329, %f269, %f81;
$L__BB2_62:
	setp.eq.s32 	%p48, %r1, 0;
	add.f32 	%f270, %f329, %f314;
	mul.f32 	%f85, %f82, %f270;
	@%p48 bra 	$L__BB2_64;
	mul.f32 	%f271, %f81, %f304;
	ld.shared.f32 	%f272, [_ZZN8qr_multi23multi_calcQR_singletileEiiPfS0_E5cache];
	mul.f32 	%f273, %f85, %f272;
	sub.f32 	%f304, %f271, %f273;
	mul.f32 	%f274, %f81, %f318;
	ld.shared.f32 	%f275, [_ZZN8qr_multi23multi_calcQR_singletileEiiPfS0_E5cache+4];
	mul.f32 	%f276, %f85, %f275;
	sub.f32 	%f318, %f274, %f276;
$L__BB2_64:
	div.rn.f32 	%f304, %f304, %f81;
	div.rn.f32 	%f318, %f318, %f81;
	st.global.f32 	[%rd10], %f318;
	sub.f32 	%f314, %f314, %f85;
$L__BB2_65:
	bar.sync 	0;
	mov.f32 	%f336, 0f00000000;
	@%p28 bra 	$L__BB2_67;
	st.shared.f32 	[_ZZN8qr_multi23multi_calcQR_singletileEiiPfS0_E5cache], %f304;
	fma.rn.f32 	%f278, %f304, %f304, 0f00000000;
	st.shared.f32 	[_ZZN8qr_multi23multi_calcQR_singletileEiiPfS0_E5cache+4], %f318;
	fma.rn.f32 	%f336, %f318, %f318, %f278;
	st.shared.f32 	[_ZZN8qr_multi23multi_calcQR_singletileEiiPfS0_E6cache2_$_0], %f336;
	st.shared.f32 	[_ZZN8qr_multi23multi_calcQR_singletileEiiPfS0_E6cache2_$_1], %f304;
$L__BB2_67:
	bar.sync 	0;
	@%p40 bra 	$L__BB2_74;
	setp.eq.s32 	%p51, %r1, 0;
	@%p51 bra 	$L__BB2_73;
	setp.ne.s32 	%p52, %r1, 1;
	ld.shared.f32 	%f279, [_ZZN8qr_multi23multi_calcQR_singletileEiiPfS0_E6cache2_$_1];
	setp.gt.f32 	%p53, %f279, 0f00000000;
	ld.shared.f32 	%f280, [_ZZN8qr_multi23multi_calcQR_singletileEiiPfS0_E6cache2_$_0];
	fma.rn.f32 	%f281, %f279, %f279, %f280;
	sqrt.rn.f32 	%f282, %f281;
	neg.f32 	%f283, %f282;
	selp.f32 	%f284, %f282, %f283, %p53;
	add.f32 	%f98, %f279, %f284;
	mul.f32 	%f285, %f98, %f98;
	div.rn.f32 	%f286, %f280, %f285;
	add.f32 	%f287, %f286, 0f3F800000;
	mov.f32 	%f288, 0f40000000;
	div.rn.f32 	%f99, %f288, %f287;
	@%p52 bra 	$L__BB2_71;
	st.global.f32 	[%rd4+8], %f99;
	ld.shared.f32 	%f337, [_ZZN8qr_multi23multi_calcQR_singletileEiiPfS0_E5cache];
	bra.uni 	$L__BB2_72;
$L__BB2_71:
	ld.shared.f32 	%f337, [_ZZN8qr_multi23multi_calcQR_singletileEiiPfS0_E5cache];
	fma.rn.f32 	%f289, %f337, %f304, %f336;
	ld.shared.f32 	%f290, [_ZZN8qr_multi23multi_calcQR_singletileEiiPfS0_E5cache+4];
	fma.rn.f32 	%f291, %f290, %f318, %f289;
	div.rn.f32 	%f336, %f291, %f98;
$L__BB2_72:
	setp.eq.s32 	%p54, %r1, 1;
	add.f32 	%f292, %f336, %f304;
	mul.f32 	%f293, %f99, %f292;
	sub.f32 	%f294, %f304, %f293;
	mul.f32 	%f295, %f98, %f294;
	mul.f32 	%f296, %f293, %f337;
	sub.f32 	%f297, %f295, %f296;
	selp.f32 	%f298, %f294, %f297, %p54;
	div.rn.f32 	%f304, %f298, %f98;
$L__BB2_73:
	st.global.f32 	[%rd11], %f307;
$L__BB2_74:
	bar.sync 	0;
	@%p2 bra 	$L__BB2_76;
	st.global.f32 	[%rd5], %f314;
	st.global.f32 	[%rd9], %f304;
$L__BB2_76:
	ret;

}
	// .globl	_ZN8qr_multi23multi_calcQR_doubletileEiiiPfS0_
.visible .entry _ZN8qr_multi23multi_calcQR_doubletileEiiiPfS0_(
	.param .u32 _ZN8qr_multi23multi_calcQR_doubletileEiiiPfS0__param_0,
	.param .u32 _ZN8qr_multi23multi_calcQR_doubletileEiiiPfS0__param_1,
	.param .u32 _ZN8qr_multi23multi_calcQR_doubletileEiiiPfS0__param_2,
	.param .u64 .ptr .align 1 _ZN8qr_multi23multi_calcQR_doubletileEiiiPfS0__param_3,
	.param .u64 .ptr .align 1 _ZN8qr_multi23multi_calcQR_doubletileEiiiPfS0__param_4
)
.maxntid 2
{
	.local .align 16 .b8 	__local_depot3[16];
	.reg .b64 	%SP;
	.reg .b64 	%SPL;
	.reg .pred 	%p<10>;
	.reg .b32 	%r<13>;
	.reg .b32 	%f<80>;
	.reg .b64 	%rd<18>;
	// demoted variable
	.shared .align 4 .b8 _ZZN8qr_multi23multi_calcQR_doubletileEiiiPfS0_E5cache[8];
	// demoted variable
	.shared .align 4 .f32 _ZZN8qr_multi23multi_calcQR_doubletileEiiiPfS0_E6cache2_$_0;
	// demoted variable
	.shared .align 4 .f32 _ZZN8qr_multi23multi_calcQR_doubletileEiiiPfS0_E6cache2_$_1;
	mov.u64 	%SPL, __local_depot3;
	ld.param.u32 	%r4, [_ZN8qr_multi23multi_calcQR_doubletileEiiiPfS0__param_0];
	ld.param.u32 	%r5, [_ZN8qr_multi23multi_calcQR_doubletileEiiiPfS0__param_1];
	ld.param.u32 	%r6, [_ZN8qr_multi23multi_calcQR_doubletileEiiiPfS0__param_2];
	ld.param.u64 	%rd10, [_ZN8qr_multi23multi_calcQR_doubletileEiiiPfS0__param_3];
	ld.param.u64 	%rd11, [_ZN8qr_multi23multi_calcQR_doubletileEiiiPfS0__param_4];
	cvta.to.global.u64 	%rd1, %rd11;
	add.u64 	%rd2, %SPL, 0;
	mov.u32 	%r1, %tid.x;
	shl.b32 	%r2, %r5, 1;
	or.b32  	%r3, %r2, %r1;
	mad.lo.s32 	%r7, %r2, %r4, %r3;
	mul.wide.s32 	%rd13, %r7, 4;
	add.s64 	%rd3, %rd1, %rd13;
	ld.global.f32 	%f1, [%rd3];
	st.local.f32 	[%rd2], %f1;
	setp.eq.s32 	%p1, %r1, 0;
	mul.wide.s32 	%rd4, %r4, 4;
	add.s64 	%rd5, %rd3, %rd4;
	@%p1 bra 	$L__BB3_2;
	ld.global.f32 	%f79, [%rd5];
	st.local.f32 	[%rd2+4], %f79;
$L__BB3_2:
	shl.b32 	%r8, %r6, 1;
	setp.ne.s32 	%p2, %r1, 0;
	add.s32 	%r9, %r8, %r2;
	mad.lo.s32 	%r10, %r9, %r4, %r3;
	mul.wide.s32 	%rd14, %r10, 4;
	add.s64 	%rd6, %rd1, %rd14;
	ld.global.f32 	%f75, [%rd6];
	add.s64 	%rd7, %rd6, %rd4;
	ld.global.f32 	%f74, [%rd7];
	mul.wide.u32 	%rd15, %r1, 4;
	add.s64 	%rd8, %rd2, %rd15;
	mad.lo.s32 	%r11, %r5, %r4, %r1;
	add.s32 	%r12, %r11, %r8;
	cvta.to.global.u64 	%rd16, %rd10;
	mul.wide.s32 	%rd17, %r12, 4;
	add.s64 	%rd9, %rd16, %rd17;
	mov.f32 	%f72, 0f00000000;
	@%p2 bra 	$L__BB3_4;
	st.shared.f32 	[_ZZN8qr_multi23multi_calcQR_doubletileEiiiPfS0_E5cache], %f75;
	fma.rn.f32 	%f30, %f75, %f75, 0f00000000;
	st.shared.f32 	[_ZZN8qr_multi23multi_calcQR_doubletileEiiiPfS0_E5cache+4], %f74;
	fma.rn.f32 	%f72, %f74, %f74, %f30;
	st.shared.f32 	[_ZZN8qr_multi23multi_calcQR_doubletileEiiiPfS0_E6cache2_$_0], %f72;
	ld.local.f32 	%f31, [%rd8];
	st.shared.f32 	[_ZZN8qr_multi23multi_calcQR_doubletileEiiiPfS0_E6cache2_$_1], %f31;
$L__BB3_4:
	setp.eq.s32 	%p3, %r1, 0;
	bar.sync 	0;
	ld.shared.f32 	%f32, [_ZZN8qr_multi23multi_calcQR_doubletileEiiiPfS0_E6cache2_$_1];
	setp.gt.f32 	%p4, %f32, 0f00000000;
	ld.shared.f32 	%f33, [_ZZN8qr_multi23multi_calcQR_doubletileEiiiPfS0_E6cache2_$_0];
	fma.rn.f32 	%f34, %f32, %f32, %f33;
	sqrt.rn.f32 	%f35, %f34;
	neg.f32 	%f36, %f35;
	selp.f32 	%f37, %f35, %f36, %p4;
	add.f32 	%f8, %f32, %f37;
	mul.f32 	%f38, %f8, %f8;
	div.rn.f32 	%f39, %f33, %f38;
	add.f32 	%f40, %f39, 0f3F800000;
	mov.f32 	%f41, 0f40000000;
	div.rn.f32 	%f9, %f41, %f40;
	@%p3 bra 	$L__BB3_6;
	ld.shared.f32 	%f42, [_ZZN8qr_multi23multi_calcQR_doubletileEiiiPfS0_E5cache];
	fma.rn.f32 	%f43, %f42, %f75, %f72;
	ld.shared.f32 	%f44, [_ZZN8qr_multi23multi_calcQR_doubletileEiiiPfS0_E5cache+4];
	fma.rn.f32 	%f72, %f44, %f74, %f43;
	bra.uni 	$L__BB3_7;
$L__BB3_6:
	st.global.f32 	[%rd9], %f9;
$L__BB3_7:
	setp.eq.s32 	%p5, %r1, 0;
	div.rn.f32 	%f45, %f72, %f8;
	add.f32 	%f46, %f45, %f1;
	mul.f32 	%f12, %f9, %f46;
	sub.f32 	%f13, %f1, %f12;
	st.local.f32 	[%rd2], %f13;
	@%p5 bra 	$L__BB3_9;
	mul.f32 	%f47, %f8, %f75;
	ld.shared.f32 	%f48, [_ZZN8qr_multi23multi_calcQR_doubletileEiiiPfS0_E5cache];
	mul.f32 	%f49, %f12, %f48;
	sub.f32 	%f75, %f47, %f49;
	mul.f32 	%f50, %f8, %f74;
	ld.shared.f32 	%f51, [_ZZN8qr_multi23multi_calcQR_doubletileEiiiPfS0_E5cache+4];
	mul.f32 	%f52, %f12, %f51;
	sub.f32 	%f74, %f50, %f52;
$L__BB3_9:
	setp.eq.s32 	%p6, %r1, 0;
	div.rn.f32 	%f78, %f75, %f8;
	div.rn.f32 	%f77, %f74, %f8;
	bar.sync 	0;
	mov.f32 	%f76, 0f00000000;
	@%p6 bra 	$L__BB3_11;
	st.shared.f32 	[_ZZN8qr_multi23multi_calcQR_doubletileEiiiPfS0_E5cache], %f78;
	fma.rn.f32 	%f54, %f78, %f78, 0f00000000;
	st.shared.f32 	[_ZZN8qr_multi23multi_calcQR_doubletileEiiiPfS0_E5cache+4], %f77;
	fma.rn.f32 	%f76, %f77, %f77, %f54;
	st.shared.f32 	[_ZZN8qr_multi23multi_calcQR_doubletileEiiiPfS0_E6cache2_$_0], %f76;
	ld.local.f32 	%f55, [%rd8];
	st.shared.f32 	[_ZZN8qr_multi23multi_calcQR_doubletileEiiiPfS0_E6cache2_$_1], %f55;
$L__BB3_11:
	setp.eq.s32 	%p7, %r1, 0;
	bar.sync 	0;
	@%p7 bra 	$L__BB3_13;
	ld.shared.f32 	%f56, [_ZZN8qr_multi23multi_calcQR_doubletileEiiiPfS0_E6cache2_$_1];
	setp.gt.f32 	%p8, %f56, 0f00000000;
	ld.shared.f32 	%f57, [_ZZN8qr_multi23multi_calcQR_doubletileEiiiPfS0_E6cache2_$_0];
	fma.rn.f32 	%f58, %f56, %f56, %f57;
	sqrt.rn.f32 	%f59, %f58;
	neg.f32 	%f60, %f59;
	selp.f32 	%f61, %f59, %f60, %p8;
	add.f32 	%f62, %f56, %f61;
	mul.f32 	%f63, %f62, %f62;
	div.rn.f32 	%f64, %f57, %f63;
	add.f32 	%f65, %f64, 0f3F800000;
	mov.f32 	%f66, 0f40000000;
	div.rn.f32 	%f67, %f66, %f65;
	st.global.f32 	[%rd9], %f67;
	div.rn.f32 	%f68, %f76, %f62;
	add.f32 	%f69, %f68, %f79;
	mul.f32 	%f70, %f67, %f69;
	sub.f32 	%f79, %f79, %f70;
	div.rn.f32 	%f78, %f78, %f62;
	div.rn.f32 	%f77, %f77, %f62;
$L__BB3_13:
	setp.eq.s32 	%p9, %r1, 0;
	bar.sync 	0;
	st.global.f32 	[%rd3], %f13;
	@%p9 bra 	$L__BB3_15;
	st.global.f32 	[%rd5], %f79;
$L__BB3_15:
	st.global.f32 	[%rd6], %f78;
	st.global.f32 	[%rd7], %f77;
	ret;

}


// ===== COMPILED SASS (sm_100) =====

	.target	sm_100

	.elftype	@"ET_EXEC"


//--------------------- .note.nv.tkinfo           --------------------------
	.section	.note.nv.tkinfo,"",@"SHT_NOTE"
	.sectionflags	@"SHF_NOTE_NV_TKINFO"
	.tkinfo
        /*0018*/ 	.word	0x00000002
        /*0030*/ 	.string	""
        /*0030*/ 	.string	"ptxas"
        /*0030*/ 	.string	"Cuda compilation tools, release 13.0, V13.0.88"
        /*0030*/ 	.string	"Build cuda_13.0.r13.0/compiler.36424714_0"
        /*0030*/ 	.string	"-arch sm_100 -m 64 "



//--------------------- .note.nv.cuinfo           --------------------------
	.section	.note.nv.cuinfo,"",@"SHT_NOTE"
	.sectionflags	@"SHF_NOTE_NV_CUINFO"
        /*0018*/ 	.short	0x0002
        /*001a*/ 	.short	0x0064
        /*001c*/ 	.short	0x0082
	.zero		2


//--------------------- .nv.info                  --------------------------
	.section	.nv.info,"",@"SHT_CUDA_INFO"
	.align	4


	//----- nvinfo : EIATTR_REGCOUNT
	.align		4
        /*0000*/ 	.byte	0x04, 0x2f
        /*0002*/ 	.short	(.L_1 - .L_0)
	.align		4
.L_0:
        /*0004*/ 	.word	index@(_ZN8qr_multi24multi_applyQt_singletileEiiibPKfPfS2_)
        /*0008*/ 	.word	0x00000012


	//----- nvinfo : EIATTR_FRAME_SIZE
	.align		4
.L_1:
        /*000c*/ 	.byte	0x04, 0x11
        /*000e*/ 	.short	(.L_3 - .L_2)
	.align		4
.L_2:
        /*0010*/ 	.word	index@(_ZN8qr_multi24multi_applyQt_singletileEiiibPKfPfS2_)
        /*0014*/ 	.word	0x00000000


	//----- nvinfo : EIATTR_REGCOUNT
	.align		4
.L_3:
        /*0018*/ 	.byte	0x04, 0x2f
        /*001a*/ 	.short	(.L_5 - .L_4)
	.align		4
.L_4:
        /*001c*/ 	.word	index@(_ZN8qr_multi24multi_applyQt_doubletileEiiiibPKfPfS2_)
        /*0020*/ 	.word	0x0000001e


	//----- nvinfo : EIATTR_FRAME_SIZE
	.align		4
.L_5:
        /*0024*/ 	.byte	0x04, 0x11
        /*0026*/ 	.short	(.L_7 - .L_6)
	.align		4
.L_6:
        /*0028*/ 	.word	index@(_ZN8qr_multi24multi_applyQt_doubletileEiiiibPKfPfS2_)
        /*002c*/ 	.word	0x00000000


	//----- nvinfo : EIATTR_REGCOUNT
	.align		4
.L_7:
        /*0030*/ 	.byte	0x04, 0x2f
        /*0032*/ 	.short	(.L_9 - .L_8)
	.align		4
.L_8:
        /*0034*/ 	.word	index@(_ZN8qr_multi23multi_calcQR_singletileEiiPfS0_)
        /*0038*/ 	.word	0x00000027


	//----- nvinfo : EIATTR_FRAME_SIZE
	.align		4
.L_9:
        /*003c*/ 	.byte	0x04, 0x11
        /*003e*/ 	.short	(.L_11 - .L_10)
	.align		4
.L_10:
        /*0040*/ 	.word	index@($__internal_3_$__cuda_sm3x_div_rn_noftz_f32_slowpath)
        /*0044*/ 	.word	0x00000000


	//----- nvinfo : EIATTR_FRAME_SIZE
	.align		4
.L_11:
        /*0048*/ 	.byte	0x04, 0x11
        /*004a*/ 	.short	(.L_13 - .L_12)
	.align		4
.L_12:
        /*004c*/ 	.word	index@($__internal_2_$__cuda_sm20_sqrt_rn_f32_slowpath)
        /*0050*/ 	.word	0x00000000


	//----- nvinfo : EIATTR_FRAME_SIZE
	.align		4
.L_13:
        /*0054*/ 	.byte	0x04, 0x11
        /*0056*/ 	.short	(.L_15 - .L_14)
	.align		4
.L_14:
        /*0058*/ 	.word	index@(_ZN8qr_multi23multi_calcQR_singletileEiiPfS0_)
        /*005c*/ 	.word	0x00000000


	//----- nvinfo : EIATTR_REGCOUNT
	.align		4
.L_15:
        /*0060*/ 	.byte	0x04, 0x2f
        /*0062*/ 	.short	(.L_17 - .L_16)
	.align		4
.L_16:
        /*0064*/ 	.word	index@(_ZN8qr_multi23multi_calcQR_doubletileEiiiPfS0_)
        /*0068*/ 	.word	0x00000023


	//----- nvinfo : EIATTR_FRAME_SIZE
	.align		4
.L_17:
        /*006c*/ 	.byte	0x04, 0x11
        /*006e*/ 	.short	(.L_19 - .L_18)
	.align		4
.L_18:
        /*0070*/ 	.word	index@($__internal_1_$__cuda_sm3x_div_rn_noftz_f32_slowpath)
        /*0074*/ 	.word	0x00000000


	//----- nvinfo : EIATTR_FRAME_SIZE
	.align		4
.L_19:
        /*0078*/ 	.byte	0x04, 0x11
        /*007a*/ 	.short	(.L_21 - .L_20)
	.align		4
.L_20:
        /*007c*/ 	.word	index@($__internal_0_$__cuda_sm20_sqrt_rn_f32_slowpath)
        /*0080*/ 	.word	0x00000000


	//----- nvinfo : EIATTR_FRAME_SIZE
	.align		4
.L_21:
        /*0084*/ 	.byte	0x04, 0x11
        /*0086*/ 	.short	(.L_23 - .L_22)
	.align		4
.L_22:
        /*0088*/ 	.word	index@(_ZN8qr_multi23multi_calcQR_doubletileEiiiPfS0_)
        /*008c*/ 	.word	0x00000000


	//----- nvinfo : EIATTR_MIN_STACK_SIZE
	.align		4
.L_23:
        /*0090*/ 	.byte	0x04, 0x12
        /*0092*/ 	.short	(.L_25 - .L_24)
	.align		4
.L_24:
        /*0094*/ 	.word	index@(_ZN8qr_multi23multi_calcQR_doubletileEiiiPfS0_)
        /*0098*/ 	.word	0x00000000


	//----- nvinfo : EIATTR_MIN_STACK_SIZE
	.align		4
.L_25:
        /*009c*/ 	.byte	0x04, 0x12
        /*009e*/ 	.short	(.L_27 - .L_26)
	.align		4
.L_26:
        /*00a0*/ 	.word	index@(_ZN8qr_multi23multi_calcQR_singletileEiiPfS0_)
        /*00a4*/ 	.word	0x00000000


	//----- nvinfo : EIATTR_MIN_STACK_SIZE
	.align		4
.L_27:
        /*00a8*/ 	.byte	0x04, 0x12
        /*00aa*/ 	.short	(.L_29 - .L_28)
	.align		4
.L_28:
        /*00ac*/ 	.word	index@(_ZN8qr_multi24multi_applyQt_doubletileEiiiibPKfPfS2_)
        /*00b0*/ 	.word	0x00000000


	//----- nvinfo : EIATTR_MIN_STACK_SIZE
	.align		4
.L_29:
        /*00b4*/ 	.byte	0x04, 0x12
        /*00b6*/ 	.short	(.L_31 - .L_30)
	.align		4
.L_30:
        /*00b8*/ 	.word	index@(_ZN8qr_multi24multi_applyQt_singletileEiiibPKfPfS2_)
        /*00bc*/ 	.word	0x00000000
.L_31:


//--------------------- .nv.compat                --------------------------
	.section	.nv.compat,"",@"SHT_CUDA_COMPAT_INFO"
	.align	4
        /*0000*/ 	.byte	0x02, 0x09, 0x00, 0x00, 0x02, 0x02, 0x01, 0x00, 0x02, 0x05, 0x05, 0x00, 0x03, 0x07, 0x01, 0x01
        /*0010*/ 	.byte	0x02, 0x03, 0x00, 0x00, 0x02, 0x06, 0x01, 0x00, 0x04, 0x0b, 0x08, 0x00, 0x01, 0x00, 0x00, 0x00
        /*0020*/ 	.byte	0x00, 0x00, 0x00, 0x00


//--------------------- .nv.info._ZN8qr_multi23multi_calcQR_doubletileEiiiPfS0_ --------------------------
	.section	.nv.info._ZN8qr_multi23multi_calcQR_doubletileEiiiPfS0_,"",@"SHT_CUDA_INFO"
	.sectionflags	@""
	.align	4


	//----- nvinfo : EIATTR_CUDA_API_VERSION
	.align		4
        /*0000*/ 	.byte	0x04, 0x37
        /*0002*/ 	.short	(.L_33 - .L_32)
.L_32:
        /*0004*/ 	.word	0x00000082


	//----- nvinfo : EIATTR_KPARAM_INFO
	.align		4
.L_33:
        /*0008*/ 	.byte	0x04, 0x17
        /*000a*/ 	.short	(.L_35 - .L_34)
.L_34:
        /*000c*/ 	.word	0x00000000
        /*0010*/ 	.short	0x0004
        /*0012*/ 	.short	0x0018
        /*0014*/ 	.byte	0x00, 0xf5, 0x21, 0x00


	//----- nvinfo : EIATTR_KPARAM_INFO
	.align		4
.L_35:
        /*0018*/ 	.byte	0x04, 0x17
        /*001a*/ 	.short	(.L_37 - .L_36)
.L_36:
        /*001c*/ 	.word	0x00000000
        /*0020*/ 	.short	0x0003
        /*0022*/ 	.short	0x0010
        /*0024*/ 	.byte	0x00, 0xf5, 0x21, 0x00


	//----- nvinfo : EIATTR_KPARAM_INFO
	.align		4
.L_37:
        /*0028*/ 	.byte	0x04, 0x17
        /*002a*/ 	.short	(.L_39 - .L_38)
.L_38:
        /*002c*/ 	.word	0x00000000
        /*0030*/ 	.short	0x0002
        /*0032*/ 	.short	0x0008
        /*0034*/ 	.byte	0x00, 0xf0, 0x11, 0x00


	//----- nvinfo : EIATTR_KPARAM_INFO
	.align		4
.L_39:
        /*0038*/ 	.byte	0x04, 0x17
        /*003a*/ 	.short	(.L_41 - .L_40)
.L_40:
        /*003c*/ 	.word	0x00000000
        /*0040*/ 	.short	0x0001
        /*0042*/ 	.short	0x0004
        /*0044*/ 	.byte	0x00, 0xf0, 0x11, 0x00


	//----- nvinfo : EIATTR_KPARAM_INFO
	.align		4
.L_41:
        /*0048*/ 	.byte	0x04, 0x17
        /*004a*/ 	.short	(.L_43 - .L_42)
.L_42:
        /*004c*/ 	.word	0x00000000
        /*0050*/ 	.short	0x0000
        /*0052*/ 	.short	0x0000
        /*0054*/ 	.byte	0x00, 0xf0, 0x11, 0x00


	//----- nvinfo : EIATTR_SPARSE_MMA_MASK
	.align		4
.L_43:
        /*0058*/ 	.byte	0x03, 0x50
        /*005a*/ 	.short	0x0000


	//----- nvinfo : EIATTR_MAXREG_COUNT
	.align		4
        /*005c*/ 	.byte	0x03, 0x1b
        /*005e*/ 	.short	0x00ff


	//----- nvinfo : EIATTR_NUM_BARRIERS
	.align		4
        /*0060*/ 	.byte	0x02, 0x4c
        /*0062*/ 	.byte	0x01
	.zero		1


	//----- nvinfo : EIATTR_MERCURY_ISA_VERSION
	.align		4
        /*0064*/ 	.byte	0x03, 0x5f
        /*0066*/ 	.short	0x0101


	//----- nvinfo : EIATTR_VRC_CTA_INIT_COUNT
	.align		4
        /*0068*/ 	.byte	0x02, 0x4a
	.zero		1
	.zero		1


	//----- nvinfo : EIATTR_EXIT_INSTR_OFFSETS
	.align		4
        /*006c*/ 	.byte	0x04, 0x1c
        /*006e*/ 	.short	(.L_45 - .L_44)


	//   ....[0]....
.L_44:
        /*0070*/ 	.word	0x00001240


	//----- nvinfo : EIATTR_MAX_THREADS
	.align		4
.L_45:
        /*0074*/ 	.byte	0x04, 0x05
        /*0076*/ 	.short	(.L_47 - .L_46)
.L_46:
        /*0078*/ 	.word	0x00000002
        /*007c*/ 	.word	0x00000001
        /*0080*/ 	.word	0x00000001


	//----- nvinfo : EIATTR_CRS_STACK_SIZE
	.align		4
.L_47:
        /*0084*/ 	.byte	0x04, 0x1e
        /*0086*/ 	.short	(.L_49 - .L_48)
.L_48:
        /*0088*/ 	.word	0x00000000


	//----- nvinfo : EIATTR_CBANK_PARAM_SIZE
	.align		4
.L_49:
        /*008c*/ 	.byte	0x03, 0x19
        /*008e*/ 	.short	0x0020


	//----- nvinfo : EIATTR_PARAM_CBANK
	.align		4
        /*0090*/ 	.byte	0x04, 0x0a
        /*0092*/ 	.short	(.L_51 - .L_50)
	.align		4
.L_50:
        /*0094*/ 	.word	index@(.nv.constant0._ZN8qr_multi23multi_calcQR_doubletileEiiiPfS0_)
        /*0098*/ 	.short	0x0380
        /*009a*/ 	.short	0x0020


	//----- nvinfo : EIATTR_SW_WAR
	.align		4
.L_51:
        /*009c*/ 	.byte	0x04, 0x36
        /*009e*/ 	.short	(.L_53 - .L_52)
.L_52:
        /*00a0*/ 	.word	0x00000008
.L_53:


//--------------------- .nv.info._ZN8qr_multi23multi_calcQR_singletileEiiPfS0_ --------------------------
	.section	.nv.info._ZN8qr_multi23multi_calcQR_singletileEiiPfS0_,"",@"SHT_CUDA_INFO"
	.sectionflags	@""
	.align	4


	//----- nvinfo : EIATTR_CUDA_API_VERSION
	.align		4
        /*0000*/ 	.byte	0x04, 0x37
        /*0002*/ 	.short	(.L_55 - .L_54)
.L_54:
        /*0004*/ 	.word	0x00000082


	//----- nvinfo : EIATTR_KPARAM_INFO
	.align		4
.L_55:
        /*0008*/ 	.byte	0x04, 0x17
        /*000a*/ 	.short	(.L_57 - .L_56)
.L_56:
        /*000c*/ 	.word	0x00000000
        /*0010*/ 	.short	0x0003
        /*0012*/ 	.short	0x0010
        /*0014*/ 	.byte	0x00, 0xf5, 0x21, 0x00


	//----- nvinfo : EIATTR_KPARAM_INFO
	.align		4
.L_57:
        /*0018*/ 	.byte	0x04, 0x17
        /*001a*/ 	.short	(.L_59 - .L_58)
.L_58:
        /*001c*/ 	.word	0x00000000
        /*0020*/ 	.short	0x0002
        /*0022*/ 	.short	0x0008
        /*0024*/ 	.byte	0x00, 0xf5, 0x21, 0x00


	//----- nvinfo : EIATTR_KPARAM_INFO
	.align		4
.L_59:
        /*0028*/ 	.byte	0x04, 0x17
        /*002a*/ 	.short	(.L_61 - .L_60)
.L_60:
        /*002c*/ 	.word	0x00000000
        /*0030*/ 	.short	0x0001
        /*0032*/ 	.short	0x0004
        /*0034*/ 	.byte	0x00, 0xf0, 0x11, 0x00


	//----- nvinfo : EIATTR_KPARAM_INFO
	.align		4
.L_61:
        /*0038*/ 	.byte	0x04, 0x17
        /*003a*/ 	.short	(.L_63 - .L_62)
.L_62:
        /*003c*/ 	.word	0x00000000
        /*0040*/ 	.short	0x0000
        /*0042*/ 	.short	0x0000
        /*0044*/ 	.byte	0x00, 0xf0, 0x11, 0x00


	//----- nvinfo : EIATTR_SPARSE_MMA_MASK
	.align		4
.L_63:
        /*0048*/ 	.byte	0x03, 0x50
        /*004a*/ 	.short	0x0000


	//----- nvinfo : EIATTR_MAXREG_COUNT
	.align		4
        /*004c*/ 	.byte	0x03, 0x1b
        /*004e*/ 	.short	0x00ff


	//----- nvinfo : EIATTR_NUM_BARRIERS
	.align		4
        /*0050*/ 	.byte	0x02, 0x4c
        /*0052*/ 	.byte	0x01
	.zero		1


	//----- nvinfo : EIATTR_MERCURY_ISA_VERSION
	.align		4
        /*0054*/ 	.byte	0x03, 0x5f
        /*0056*/ 	.short	0x0101


	//----- nvinfo : EIATTR_VRC_CTA_INIT_COUNT
	.align		4
        /*0058*/ 	.byte	0x02, 0x4a
	.zero		1
	.zero		1


	//----- nvinfo : EIATTR_EXIT_INSTR_OFFSETS
	.align		4
        /*005c*/ 	.byte	0x04, 0x1c
        /*005e*/ 	.short	(.L_65 - .L_64)


	//   ....[0]....
.L_64:
        /*0060*/ 	.word	0x00004720


	//   ....[1]....
        /*0064*/ 	.word	0x00004750


	//----- nvinfo : EIATTR_MAX_THREADS
	.align		4
.L_65:
        /*0068*/ 	.byte	0x04, 0x05
        /*006a*/ 	.short	(.L_67 - .L_66)
.L_66:
        /*006c*/ 	.word	0x00000004
        /*0070*/ 	.word	0x00000001
        /*0074*/ 	.word	0x00000001


	//----- nvinfo : EIATTR_CRS_STACK_SIZE
	.align		4
.L_67:
        /*0078*/ 	.byte	0x04, 0x1e
        /*007a*/ 	.short	(.L_69 - .L_68)
.L_68:
        /*007c*/ 	.word	0x00000000


	//----- nvinfo : EIATTR_CBANK_PARAM_SIZE
	.align		4
.L_69:
        /*0080*/ 	.byte	0x03, 0x19
        /*0082*/ 	.short	0x0018


	//----- nvinfo : EIATTR_PARAM_CBANK
	.align		4
        /*0084*/ 	.byte	0x04, 0x0a
        /*0086*/ 	.short	(.L_71 - .L_70)
	.align		4
.L_70:
        /*0088*/ 	.word	index@(.nv.constant0._ZN8qr_multi23multi_calcQR_singletileEiiPfS0_)
        /*008c*/ 	.short	0x0380
        /*008e*/ 	.short	0x0018


	//----- nvinfo : EIATTR_SW_WAR
	.align		4
.L_71:
        /*0090*/ 	.byte	0x04, 0x36
        /*0092*/ 	.short	(.L_73 - .L_72)
.L_72:
        /*0094*/ 	.word	0x00000008
.L_73:


//--------------------- .nv.info._ZN8qr_multi24multi_applyQt_doubletileEiiiibPKfPfS2_ --------------------------
	.section	.nv.info._ZN8qr_multi24multi_applyQt_doubletileEiiiibPKfPfS2_,"",@"SHT_CUDA_INFO"
	.sectionflags	@""
	.align	4


	//----- nvinfo : EIATTR_CUDA_API_VERSION
	.align		4
        /*0000*/ 	.byte	0x04, 0x37
        /*0002*/ 	.short	(.L_75 - .L_74)
.L_74:
        /*0004*/ 	.word	0x00000082


	//----- nvinfo : EIATTR_KPARAM_INFO
	.align		4
.L_75:
        /*0008*/ 	.byte	0x04, 0x17
        /*000a*/ 	.short	(.L_77 - .L_76)
.L_76:
        /*000c*/ 	.word	0x00000000
        /*0010*/ 	.short	0x0007
        /*0012*/ 	.short	0x0028
        /*0014*/ 	.byte	0x00, 0xf5, 0x21, 0x00


	//----- nvinfo : EIATTR_KPARAM_INFO
	.align		4
.L_77:
        /*0018*/ 	.byte	0x04, 0x17
        /*001a*/ 	.short	(.L_79 - .L_78)
.L_78:
        /*001c*/ 	.word	0x00000000
        /*0020*/ 	.short	0x0006
        /*0022*/ 	.short	0x0020
        /*0024*/ 	.byte	0x00, 0xf5, 0x21, 0x00


	//----- nvinfo : EIATTR_KPARAM_INFO
	.align		4
.L_79:
        /*0028*/ 	.byte	0x04, 0x17
        /*002a*/ 	.short	(.L_81 - .L_80)
.L_80:
        /*002c*/ 	.word	0x00000000
        /*0030*/ 	.short	0x0005
        /*0032*/ 	.short	0x0018
        /*0034*/ 	.byte	0x00, 0xf5, 0x21, 0x00


	//----- nvinfo : EIATTR_KPARAM_INFO
	.align		4
.L_81:
        /*0038*/ 	.byte	0x04, 0x17
        /*003a*/ 	.short	(.L_83 - .L_82)
.L_82:
        /*003c*/ 	.word	0x00000000
        /*0040*/ 	.short	0x0004
        /*0042*/ 	.short	0x0010
        /*0044*/ 	.byte	0x00, 0xf0, 0x05, 0x00


	//----- nvinfo : EIATTR_KPARAM_INFO
	.align		4
.L_83:
        /*0048*/ 	.byte	0x04, 0x17
        /*004a*/ 	.short	(.L_85 - .L_84)
.L_84:
        /*004c*/ 	.word	0x00000000
        /*0050*/ 	.short	0x0003
        /*0052*/ 	.short	0x000c
        /*0054*/ 	.byte	0x00, 0xf0, 0x11, 0x00


	//----- nvinfo : EIATTR_KPARAM_INFO
	.align		4
.L_85:
        /*0058*/ 	.byte	0x04, 0x17
        /*005a*/ 	.short	(.L_87 - .L_86)
.L_86:
        /*005c*/ 	.word	0x00000000
        /*0060*/ 	.short	0x0002
        /*0062*/ 	.short	0x0008
        /*0064*/ 	.byte	0x00, 0xf0, 0x11, 0x00


	//----- nvinfo : EIATTR_KPARAM_INFO
	.align		4
.L_87:
        /*0068*/ 	.byte	0x04, 0x17
        /*006a*/ 	.short	(.L_89 - .L_88)
.L_88:
        /*006c*/ 	.word	0x00000000
        /*0070*/ 	.short	0x0001
        /*0072*/ 	.short	0x0004
        /*0074*/ 	.byte	0x00, 0xf0, 0x11, 0x00


	//----- nvinfo : EIATTR_KPARAM_INFO
	.align		4
.L_89:
        /*0078*/ 	.byte	0x04, 0x17
        /*007a*/ 	.short	(.L_91 - .L_90)
.L_90:
        /*007c*/ 	.word	0x00000000
        /*0080*/ 	.short	0x0000
        /*0082*/ 	.short	0x0000
        /*0084*/ 	.byte	0x00, 0xf0, 0x11, 0x00


	//----- nvinfo : EIATTR_SPARSE_MMA_MASK
	.align		4
.L_91:
        /*0088*/ 	.byte	0x03, 0x50
        /*008a*/ 	.short	0x0000


	//----- nvinfo : EIATTR_MAXREG_COUNT
	.align		4
        /*008c*/ 	.byte	0x03, 0x1b
        /*008e*/ 	.short	0x00ff


	//----- nvinfo : EIATTR_NUM_BARRIERS
	.align		4
        /*0090*/ 	.byte	0x02, 0x4c
        /*0092*/ 	.byte	0x01
	.zero		1


	//----- nvinfo : EIATTR_MERCURY_ISA_VERSION
	.align		4
        /*0094*/ 	.byte	0x03, 0x5f
        /*0096*/ 	.short	0x0101


	//----- nvinfo : EIATTR_VRC_CTA_INIT_COUNT
	.align		4
        /*0098*/ 	.byte	0x02, 0x4a
	.zero		1
	.zero		1


	//----- nvinfo : EIATTR_EXIT_INSTR_OFFSETS
	.align		4
        /*009c*/ 	.byte	0x04, 0x1c
        /*009e*/ 	.short	(.L_93 - .L_92)


	//   ....[0]....
.L_92:
        /*00a0*/ 	.word	0x00000460


	//----- nvinfo : EIATTR_CBANK_PARAM_SIZE
	.align		4
.L_93:
        /*00a4*/ 	.byte	0x03, 0x19
        /*00a6*/ 	.short	0x0030


	//----- nvinfo : EIATTR_PARAM_CBANK
	.align		4
        /*00a8*/ 	.byte	0x04, 0x0a
        /*00aa*/ 	.short	(.L_95 - .L_94)
	.align		4
.L_94:
        /*00ac*/ 	.word	index@(.nv.constant0._ZN8qr_multi24multi_applyQt_doubletileEiiiibPKfPfS2_)
        /*00b0*/ 	.short	0x0380
        /*00b2*/ 	.short	0x0030


	//----- nvinfo : EIATTR_SW_WAR
	.align		4
.L_95:
        /*00b4*/ 	.byte	0x04, 0x36
        /*00b6*/ 	.short	(.L_97 - .L_96)
.L_96:
        /*00b8*/ 	.word	0x00000008
.L_97:


//--------------------- .nv.info._ZN8qr_multi24multi_applyQt_singletileEiiibPKfPfS2_ --------------------------
	.section	.nv.info._ZN8qr_multi24multi_applyQt_singletileEiiibPKfPfS2_,"",@"SHT_CUDA_INFO"
	.sectionflags	@""
	.align	4


	//----- nvinfo : EIATTR_CUDA_API_VERSION
	.align		4
        /*0000*/ 	.byte	0x04, 0x37
        /*0002*/ 	.short	(.L_99 - .L_98)
.L_98:
        /*0004*/ 	.word	0x00000082


	//----- nvinfo : EIATTR_KPARAM_INFO
	.align		4
.L_99:
        /*0008*/ 	.byte	0x04, 0x17
        /*000a*/ 	.short	(.L_101 - .L_100)
.L_100:
        /*000c*/ 	.word	0x00000000
        /*0010*/ 	.short	0x0006
        /*0012*/ 	.short	0x0020
        /*0014*/ 	.byte	0x00, 0xf5, 0x21, 0x00


	//----- nvinfo : EIATTR_KPARAM_INFO
	.align		4
.L_101:
        /*0018*/ 	.byte	0x04, 0x17
        /*001a*/ 	.short	(.L_103 - .L_102)
.L_102:
        /*001c*/ 	.word	0x00000000
        /*0020*/ 	.short	0x0005
        /*0022*/ 	.short	0x0018
        /*0024*/ 	.byte	0x00, 0xf5, 0x21, 0x00


	//----- nvinfo : EIATTR_KPARAM_INFO
	.align		4
.L_103:
        /*0028*/ 	.byte	0x04, 0x17
        /*002a*/ 	.short	(.L_105 - .L_104)
.L_104:
        /*002c*/ 	.word	0x00000000
        /*0030*/ 	.short	0x0004
        /*0032*/ 	.short	0x0010
        /*0034*/ 	.byte	0x00, 0xf5, 0x21, 0x00


	//----- nvinfo : EIATTR_KPARAM_INFO
	.align		4
.L_105:
        /*0038*/ 	.byte	0x04, 0x17
        /*003a*/ 	.short	(.L_107 - .L_106)
.L_106:
        /*003c*/ 	.word	0x00000000
        /*0040*/ 	.short	0x0003
        /*0042*/ 	.short	0x000c
        /*0044*/ 	.byte	0x00, 0xf0, 0x05, 0x00


	//----- nvinfo : EIATTR_KPARAM_INFO
	.align		4
.L_107:
        /*0048*/ 	.byte	0x04, 0x17
        /*004a*/ 	.short	(.L_109 - .L_108)
.L_108:
        /*004c*/ 	.word	0x00000000
        /*0050*/ 	.short	0x0002
        /*0052*/ 	.short	0x0008
        /*0054*/ 	.byte	0x00, 0xf0, 0x11, 0x00


	//----- nvinfo : EIATTR_KPARAM_INFO
	.align		4
.L_109:
        /*0058*/ 	.byte	0x04, 0x17
        /*005a*/ 	.short	(.L_111 - .L_110)
.L_110:
        /*005c*/ 	.word	0x00000000
        /*0060*/ 	.short	0x0001
        /*0062*/ 	.short	0x0004
        /*0064*/ 	.byte	0x00, 0xf0, 0x11, 0x00


	//----- nvinfo : EIATTR_KPARAM_INFO
	.align		4
.L_111:
        /*0068*/ 	.byte	0x04, 0x17
        /*006a*/ 	.short	(.L_113 - .L_112)
.L_112:
        /*006c*/ 	.word	0x00000000
        /*0070*/ 	.short	0x0000
        /*0072*/ 	.short	0x0000
        /*0074*/ 	.byte	0x00, 0xf0, 0x11, 0x00


	//----- nvinfo : EIATTR_SPARSE_MMA_MASK
	.align		4
.L_113:
        /*0078*/ 	.byte	0x03, 0x50
        /*007a*/ 	.short	0x0000


	//----- nvinfo : EIATTR_MAXREG_COUNT
	.align		4
        /*007c*/ 	.byte	0x03, 0x1b
        /*007e*/ 	.short	0x00ff


	//----- nvinfo : EIATTR_NUM_BARRIERS
	.align		4
        /*0080*/ 	.byte	0x02, 0x4c
        /*0082*/ 	.byte	0x01
	.zero		1


	//----- nvinfo : EIATTR_MERCURY_ISA_VERSION
	.align		4
        /*0084*/ 	.byte	0x03, 0x5f
        /*0086*/ 	.short	0x0101


	//----- nvinfo : EIATTR_VRC_CTA_INIT_COUNT
	.align		4
        /*0088*/ 	.byte	0x02, 0x4a
	.zero		1
	.zero		1


	//----- nvinfo : EIATTR_EXIT_INSTR_OFFSETS
	.align		4
        /*008c*/ 	.byte	0x04, 0x1c
        /*008e*/ 	.short	(.L_115 - .L_114)


	//   ....[0]....
.L_114:
        /*0090*/ 	.word	0x000002e0


	//----- nvinfo : EIATTR_CBANK_PARAM_SIZE
	.align		4
.L_115:
        /*0094*/ 	.byte	0x03, 0x19
        /*0096*/ 	.short	0x0028


	//----- nvinfo : EIATTR_PARAM_CBANK
	.align		4
        /*0098*/ 	.byte	0x04, 0x0a
        /*009a*/ 	.short	(.L_117 - .L_116)
	.align		4
.L_116:
        /*009c*/ 	.word	index@(.nv.constant0._ZN8qr_multi24multi_applyQt_singletileEiiibPKfPfS2_)
        /*00a0*/ 	.short	0x0380
        /*00a2*/ 	.short	0x0028


	//----- nvinfo : EIATTR_SW_WAR
	.align		4
.L_117:
        /*00a4*/ 	.byte	0x04, 0x36
        /*00a6*/ 	.short	(.L_119 - .L_118)
.L_118:
        /*00a8*/ 	.word	0x00000008
.L_119:


//--------------------- .nv.callgraph             --------------------------
	.section	.nv.callgraph,"",@"SHT_CUDA_CALLGRAPH"
	.align	4
	.sectionentsize	8
	.align		4
        /*0000*/ 	.word	0x00000000
	.align		4
        /*0004*/ 	.word	0xffffffff
	.align		4
        /*0008*/ 	.word	0x00000000
	.align		4
        /*000c*/ 	.word	0xfffffffe
	.align		4
        /*0010*/ 	.word	0x00000000
	.align		4
        /*0014*/ 	.word	0xfffffffd
	.align		4
        /*0018*/ 	.word	0x00000000
	.align		4
        /*001c*/ 	.word	0xfffffffc


//--------------------- .text._ZN8qr_multi23multi_calcQR_doubletileEiiiPfS0_ --------------------------
	.section	.text._ZN8qr_multi23multi_calcQR_doubletileEiiiPfS0_,"ax",@progbits
	.align	128
        .global         _ZN8qr_multi23multi_calcQR_doubletileEiiiPfS0_
        .type           _ZN8qr_multi23multi_calcQR_doubletileEiiiPfS0_,@function
        .size           _ZN8qr_multi23multi_calcQR_doubletileEiiiPfS0_,(.L_x_199 - _ZN8qr_multi23multi_calcQR_doubletileEiiiPfS0_)
        .other          _ZN8qr_multi23multi_calcQR_doubletileEiiiPfS0_,@"STO_CUDA_ENTRY STV_DEFAULT"
_ZN8qr_multi23multi_calcQR_doubletileEiiiPfS0_:
.text._ZN8qr_multi23multi_calcQR_doubletileEiiiPfS0_:
[----:B------:R-:W-:Y:S01]  /*0000*/  LDC R1, c[0x0][0x37c] ;  /* 0x0000df00ff017b82 */ /* 0x000fe20000000800 */
[----:B------:R-:W0:Y:S07]  /*0010*/  S2R R2, SR_TID.X ;  /* 0x0000000000027919 */ /* 0x000e2e0000002100 */
[----:B------:R-:W1:Y:S01]  /*0020*/  LDC.64 R26, c[0x0][0x380] ;  /* 0x0000e000ff1a7b82 */ /* 0x000e620000000a00 */
[----:B------:R-:W2:Y:S07]  /*0030*/  LDCU.64 UR6, c[0x0][0x358] ;  /* 0x00006b00ff0677ac */ /* 0x000eae0008000a00 */
[----:B------:R-:W3:Y:S08]  /*0040*/  LDC R28, c[0x0][0x388] ;  /* 0x0000e200ff1c7b82 */ /* 0x000ef00000000800 */
[----:B------:R-:W4:Y:S01]  /*0050*/  LDC.64 R10, c[0x0][0x398] ;  /* 0x0000e600ff0a7b82 */ /* 0x000f220000000a00 */
[----:B-1----:R-:W-:-:S07]  /*0060*/  SHF.L.U32 R3, R27, 0x1, RZ ;  /* 0x000000011b037819 */ /* 0x002fce00000006ff */
[----:B------:R-:W1:Y:S01]  /*0070*/  S2UR UR5, SR_CgaCtaId ;  /* 0x00000000000579c3 */ /* 0x000e620000008800 */
[C---:B0-----:R-:W-:Y:S02]  /*0080*/  LOP3.LUT R5, R3.reuse, R2, RZ, 0xfc, !PT ;  /* 0x0000000203057212 */ /* 0x041fe400078efcff */
[----:B------:R-:W-:Y:S01]  /*0090*/  ISETP.NE.AND P2, PT, R2, RZ, PT ;  /* 0x000000ff0200720c */ /* 0x000fe20003f45270 */
[----:B------:R-:W-:Y:S01]  /*00a0*/  UMOV UR4, 0x400 ;  /* 0x0000040000047882 */ /* 0x000fe20000000000 */
[----:B------:R-:W-:Y:S02]  /*00b0*/  HFMA2 R6, -RZ, RZ, 0, 0 ;  /* 0x00000000ff067431 */ /* 0x000fe400000001ff */
[----:B------:R-:W-:Y:S01]  /*00c0*/  IMAD R15, R3, R26, R5 ;  /* 0x0000001a030f7224 */ /* 0x000fe200078e0205 */
[----:B---3--:R-:W-:Y:S01]  /*00d0*/  LEA R3, R28, R3, 0x1 ;  /* 0x000000031c037211 */ /* 0x008fe200078e08ff */
[----:B------:R-:W0:Y:S02]  /*00e0*/  LDC.64 R16, c[0x0][0x390] ;  /* 0x0000e400ff107b82 */ /* 0x000e240000000a00 */
[----:B----4-:R-:W-:-:S04]  /*00f0*/  IMAD.WIDE R14, R15, 0x4, R10 ;  /* 0x000000040f0e7825 */ /* 0x010fc800078e020a */
[----:B------:R-:W-:Y:S01]  /*0100*/  IMAD R3, R3, R26, R5 ;  /* 0x0000001a03037224 */ /* 0x000fe200078e0205 */
[----:B--2---:R-:W2:Y:S01]  /*0110*/  LDG.E R23, desc[UR6][R14.64] ;  /* 0x000000060e177981 */ /* 0x004ea2000c1e1900 */
[----:B------:R-:W-:-:S04]  /*0120*/  IMAD.WIDE R12, R26, 0x4, R14 ;  /* 0x000000041a0c7825 */ /* 0x000fc800078e020e */
[----:B------:R-:W-:Y:S01]  /*0130*/  IMAD.WIDE R10, R3, 0x4, R10 ;  /* 0x00000004030a7825 */ /* 0x000fe200078e020a */
[----:B------:R-:W3:Y:S04]  /*0140*/  @P2 LDG.E R18, desc[UR6][R12.64] ;  /* 0x000000060c122981 */ /* 0x000ee8000c1e1900 */
[----:B------:R-:W4:Y:S01]  /*0150*/  LDG.E R4, desc[UR6][R10.64] ;  /* 0x000000060a047981 */ /* 0x000f22000c1e1900 */
[----:B------:R-:W-:-:S05]  /*0160*/  IMAD.WIDE R8, R26, 0x4, R10 ;  /* 0x000000041a087825 */ /* 0x000fca00078e020a */
[----:B------:R-:W5:Y:S01]  /*0170*/  LDG.E R5, desc[UR6][R8.64] ;  /* 0x0000000608057981 */ /* 0x000f62000c1e1900 */
[C---:B------:R-:W-:Y:S01]  /*0180*/  IMAD.SHL.U32 R22, R2.reuse, 0x4, RZ ;  /* 0x0000000402167824 */ /* 0x040fe200078e00ff */
[----:B------:R-:W-:-:S04]  /*0190*/  ISETP.NE.AND P0, PT, R2, RZ, PT ;  /* 0x000000ff0200720c */ /* 0x000fc80003f05270 */
[C---:B------:R-:W-:Y:S02]  /*01a0*/  ISETP.EQ.AND P1, PT, R22.reuse, RZ, !P0 ;  /* 0x000000ff1600720c */ /* 0x040fe40004722270 */
[C---:B------:R-:W-:Y:S02]  /*01b0*/  ISETP.EQ.AND P3, PT, R22.reuse, 0x4, !P0 ;  /* 0x000000041600780c */ /* 0x040fe40004762270 */
[C---:B------:R-:W-:Y:S02]  /*01c0*/  ISETP.EQ.AND P4, PT, R22.reuse, 0x8, !P0 ;  /* 0x000000081600780c */ /* 0x040fe40004782270 */
[----:B------:R-:W-:Y:S01]  /*01d0*/  ISETP.EQ.AND P5, PT, R22, 0xc, !P0 ;  /* 0x0000000c1600780c */ /* 0x000fe200047a2270 */
[----:B-1----:R-:W-:-:S06]  /*01e0*/  ULEA UR4, UR5, UR4, 0x18 ;  /* 0x0000000405047291 */ /* 0x002fcc000f8ec0ff */
[----:B--2---:R-:W-:Y:S02]  /*01f0*/  @P1 MOV R7, R23 ;  /* 0x0000001700071202 */ /* 0x004fe40000000f00 */
[----:B---3--:R-:W-:Y:S02]  /*0200*/  @P3 IMAD.MOV.U32 R7, RZ, RZ, R18 ;  /* 0x000000ffff073224 */ /* 0x008fe400078e0012 */
[----:B------:R-:W-:Y:S02]  /*0210*/  @P4 MOV R7, R0 ;  /* 0x0000000000074202 */ /* 0x000fe40000000f00 */
[----:B------:R-:W-:Y:S02]  /*0220*/  @P5 IMAD.MOV.U32 R7, RZ, RZ, R0 ;  /* 0x000000ffff075224 */ /* 0x000fe400078e0000 */
[----:B----4-:R-:W-:-:S04]  /*0230*/  @!P0 FFMA R0, R4, R4, RZ ;  /* 0x0000000404008223 */ /* 0x010fc800000000ff */
[----:B-----5:R-:W-:-:S05]  /*0240*/  @!P0 FFMA R6, R5, R5, R0 ;  /* 0x0000000505068223 */ /* 0x020fca0000000000 */
[----:B------:R-:W-:Y:S01]  /*0250*/  @!P0 STS.128 [UR4], R4 ;  /* 0x00000004ff008988 */ /* 0x000fe20008000c04 */
[----:B------:R-:W-:Y:S06]  /*0260*/  BAR.SYNC.DEFER_BLOCKING 0x0 ;  /* 0x0000000000007b1d */ /* 0x000fec0000010000 */
[----:B------:R-:W1:Y:S01]  /*0270*/  LDS.64 R20, [UR4+0x8] ;  /* 0x00000804ff147984 */ /* 0x000e620008000a00 */
[----:B------:R-:W-:-:S04]  /*0280*/  IMAD R0, R27, R26, R2 ;  /* 0x0000001a1b007224 */ /* 0x000fc800078e0202 */
[----:B------:R-:W-:Y:S01]  /*0290*/  IMAD R3, R28, 0x2, R0 ;  /* 0x000000021c037824 */ /* 0x000fe200078e0200 */
[----:B------:R-:W-:-:S03]  /*02a0*/  @P2 MOV R19, R18 ;  /* 0x0000001200132202 */ /* 0x000fc60000000f00 */
[----:B0-----:R-:W-:-:S04]  /*02b0*/  IMAD.WIDE R16, R3, 0x4, R16 ;  /* 0x0000000403107825 */ /* 0x001fc800078e0210 */
[----:B-1----:R-:W-:-:S05]  /*02c0*/  FFMA R24, R21, R21, R20 ;  /* 0x0000001515187223 */ /* 0x002fca0000000014 */
[----:B------:R-:W-:Y:S01]  /*02d0*/  IADD3 R26, PT, PT, R24, -0xd000000, RZ ;  /* 0xf3000000181a7810 */ /* 0x000fe20007ffe0ff */
[----:B------:R0:W1:Y:S03]  /*02e0*/  MUFU.RSQ R25, R24 ;  /* 0x0000001800197308 */ /* 0x0000660000001400 */
[----:B------:R-:W-:Y:S02]  /*02f0*/  ISETP.GT.U32.AND P1, PT, R26, 0x727fffff, PT ;  /* 0x727fffff1a00780c */ /* 0x000fe40003f24070 */
[----:B------:R-:W-:-:S11]  /*0300*/  FSETP.GT.AND P0, PT, R21, RZ, PT ;  /* 0x000000ff1500720b */ /* 0x000fd60003f04000 */
[----:B0-----:R-:W-:Y:S05]  /*0310*/  @!P1 BRA `(.L_x_0) ;  /* 0x0000000000189947 */ /* 0x001fea0003800000 */
[----:B------:R-:W-:Y:S01]  /*0320*/  BSSY.RECONVERGENT B0, `(.L_x_1) ;  /* 0x0000004000007945 */ /* 0x000fe20003800200 */
[----:B------:R-:W-:Y:S02]  /*0330*/  MOV R0, R24 ;  /* 0x0000001800007202 */ /* 0x000fe40000000f00 */
[----:B------:R-:W-:-:S07]  /*0340*/  MOV R27, 0x360 ;  /* 0x00000360001b7802 */ /* 0x000fce0000000f00 */
[----:B-1----:R-:W-:Y:S05]  /*0350*/  CALL.REL.NOINC `($__internal_0_$__cuda_sm20_sqrt_rn_f32_slowpath) ;  /* 0x0000000c00bc7944 */ /* 0x002fea0003c00000 */
[----:B------:R-:W-:Y:S05]  /*0360*/  BSYNC.RECONVERGENT B0 ;  /* 0x0000000000007941 */ /* 0x000fea0003800200 */
.L_x_1:
[----:B------:R-:W-:Y:S05]  /*0370*/  BRA `(.L_x_2) ;  /* 0x0000000000107947 */ /* 0x000fea0003800000 */
.L_x_0:
[----:B-1----:R-:W-:Y:S01]  /*0380*/  FMUL.FTZ R3, R24, R25 ;  /* 0x0000001918037220 */ /* 0x002fe20000410000 */
[----:B------:R-:W-:-:S03]  /*0390*/  FMUL.FTZ R25, R25, 0.5 ;  /* 0x3f00000019197820 */ /* 0x000fc60000410000 */
[----:B------:R-:W-:-:S04]  /*03a0*/  FFMA R0, -R3, R3, R24 ;  /* 0x0000000303007223 */ /* 0x000fc80000000118 */
[----:B------:R-:W-:-:S07]  /*03b0*/  FFMA R0, R0, R25, R3 ;  /* 0x0000001900007223 */ /* 0x000fce0000000003 */
.L_x_2:
[----:B------:R-:W-:Y:S01]  /*03c0*/  FSEL R0, R0, -R0, P0 ;  /* 0x8000000000007208 */ /* 0x000fe20000000000 */
[----:B------:R-:W-:Y:S04]  /*03d0*/  BSSY.RECONVERGENT B2, `(.L_x_3) ;  /* 0x000000f000027945 */ /* 0x000fe80003800200 */
[----:B------:R-:W-:-:S04]  /*03e0*/  FADD R21, R21, R0 ;  /* 0x0000000015157221 */ /* 0x000fc80000000000 */
[----:B------:R-:W-:-:S04]  /*03f0*/  FMUL R25, R21, R21 ;  /* 0x0000001515197220 */ /* 0x000fc80000400000 */
[----:B------:R-:W0:Y:S08]  /*0400*/  MUFU.RCP R3, R25 ;  /* 0x0000001900037308 */ /* 0x000e300000001000 */
[----:B------:R-:W1:Y:S01]  /*0410*/  FCHK P0, R20, R25 ;  /* 0x0000001914007302 */ /* 0x000e620000000000 */
[----:B0-----:R-:W-:-:S04]  /*0420*/  FFMA R0, -R25, R3, 1 ;  /* 0x3f80000019007423 */ /* 0x001fc80000000103 */
[----:B------:R-:W-:-:S04]  /*0430*/  FFMA R3, R3, R0, R3 ;  /* 0x0000000003037223 */ /* 0x000fc80000000003 */
[----:B------:R-:W-:-:S04]  /*0440*/  FFMA R0, R3, R20, RZ ;  /* 0x0000001403007223 */ /* 0x000fc800000000ff */
[----:B------:R-:W-:-:S04]  /*0450*/  FFMA R7, -R25, R0, R20 ;  /* 0x0000000019077223 */ /* 0x000fc80000000114 */
[----:B------:R-:W-:Y:S01]  /*0460*/  FFMA R0, R3, R7, R0 ;  /* 0x0000000703007223 */ /* 0x000fe20000000000 */
[----:B-1----:R-:W-:Y:S06]  /*0470*/  @!P0 BRA `(.L_x_4) ;  /* 0x0000000000108947 */ /* 0x002fec0003800000 */
[----:B------:R-:W-:Y:S01]  /*0480*/  IMAD.MOV.U32 R0, RZ, RZ, R20 ;  /* 0x000000ffff007224 */ /* 0x000fe200078e0014 */
[----:B------:R-:W-:Y:S02]  /*0490*/  MOV R3, R25 ;  /* 0x0000001900037202 */ /* 0x000fe40000000f00 */
[----:B------:R-:W-:-:S07]  /*04a0*/  MOV R20, 0x4c0 ;  /* 0x000004c000147802 */ /* 0x000fce0000000f00 */
[----:B------:R-:W-:Y:S05]  /*04b0*/  CALL.REL.NOINC `($__internal_1_$__cuda_sm3x_div_rn_noftz_f32_slowpath) ;  /* 0x0000000c00c07944 */ /* 0x000fea0003c00000 */
.L_x_4:
[----:B------:R-:W-:Y:S05]  /*04c0*/  BSYNC.RECONVERGENT B2 ;  /* 0x0000000000027941 */ /* 0x000fea0003800200 */
.L_x_3:
[----:B------:R-:W-:Y:S01]  /*04d0*/  FADD R24, R0, 1 ;  /* 0x3f80000000187421 */ /* 0x000fe20000000000 */
[----:B------:R-:W-:Y:S01]  /*04e0*/  UMOV UR4, 0x40000000 ;  /* 0x4000000000047882 */ /* 0x000fe20000000000 */
[----:B------:R-:W-:Y:S01]  /*04f0*/  BSSY.RECONVERGENT B2, `(.L_x_5) ;  /* 0x000000f000027945 */ /* 0x000fe20003800200 */
[----:B------:R-:W-:Y:S01]  /*0500*/  MOV R25, UR4 ;  /* 0x0000000400197c02 */ /* 0x000fe20008000f00 */
[----:B------:R-:W0:Y:S08]  /*0510*/  MUFU.RCP R0, R24 ;  /* 0x0000001800007308 */ /* 0x000e300000001000 */
[----:B------:R-:W1:Y:S01]  /*0520*/  FCHK P0, R25, R24 ;  /* 0x0000001819007302 */ /* 0x000e620000000000 */
[----:B0-----:R-:W-:-:S04]  /*0530*/  FFMA R3, -R24, R0, 1 ;  /* 0x3f80000018037423 */ /* 0x001fc80000000100 */
[----:B------:R-:W-:-:S04]  /*0540*/  FFMA R0, R0, R3, R0 ;  /* 0x0000000300007223 */ /* 0x000fc80000000000 */
[----:B------:R-:W-:-:S04]  /*0550*/  FFMA R7, R0, 2, RZ ;  /* 0x4000000000077823 */ /* 0x000fc800000000ff */
[----:B------:R-:W-:-:S04]  /*0560*/  FFMA R20, -R24, R7, 2 ;  /* 0x4000000018147423 */ /* 0x000fc80000000107 */
[----:B------:R-:W-:Y:S01]  /*0570*/  FFMA R7, R0, R20, R7 ;  /* 0x0000001400077223 */ /* 0x000fe20000000007 */
[----:B-1----:R-:W-:Y:S06]  /*0580*/  @!P0 BRA `(.L_x_6) ;  /* 0x0000000000148947 */ /* 0x002fec0003800000 */
[----:B------:R-:W-:Y:S02]  /*0590*/  HFMA2 R0, -RZ, RZ, 2, 0 ;  /* 0x40000000ff007431 */ /* 0x000fe400000001ff */
[----:B------:R-:W-:Y:S01]  /*05a0*/  IMAD.MOV.U32 R3, RZ, RZ, R24 ;  /* 0x000000ffff037224 */ /* 0x000fe200078e0018 */
[----:B------:R-:W-:-:S07]  /*05b0*/  MOV R20, 0x5d0 ;  /* 0x000005d000147802 */ /* 0x000fce0000000f00 */
[----:B------:R-:W-:Y:S05]  /*05c0*/  CALL.REL.NOINC `($__internal_1_$__cuda_sm3x_div_rn_noftz_f32_slowpath) ;  /* 0x0000000c007c7944 */ /* 0x000fea0003c00000 */
[----:B------:R-:W-:-:S07]  /*05d0*/  MOV R7, R0 ;  /* 0x0000000000077202 */ /* 0x000fce0000000f00 */
.L_x_6:
[----:B------:R-:W-:Y:S05]  /*05e0*/  BSYNC.RECONVERGENT B2 ;  /* 0x0000000000027941 */ /* 0x000fea0003800200 */
.L_x_5:
[----:B------:R-:W0:Y:S01]  /*05f0*/  @P2 S2R R3, SR_CgaCtaId ;  /* 0x0000000000032919 */ /* 0x000e220000008800 */
[----:B------:R-:W-:Y:S01]  /*0600*/  @P2 MOV R0, 0x400 ;  /* 0x0000040000002802 */ /* 0x000fe20000000f00 */
[----:B------:R-:W-:Y:S01]  /*0610*/  BSSY.RECONVERGENT B2, `(.L_x_7) ;  /* 0x0000013000027945 */ /* 0x000fe20003800200 */
[----:B------:R-:W-:Y:S02]  /*0620*/  @!P2 STG.E desc[UR6][R16.64], R7 ;  /* 0x000000071000a986 */ /* 0x000fe4000c101906 */
[----:B0-----:R-:W-:Y:S02]  /*0630*/  @P2 LEA R20, R3, R0, 0x18 ;  /* 0x0000000003142211 */ /* 0x001fe400078ec0ff */
[----:B------:R-:W0:Y:S03]  /*0640*/  MUFU.RCP R0, R21 ;  /* 0x0000001500007308 */ /* 0x000e260000001000 */
[----:B------:R-:W1:Y:S01]  /*0650*/  @P2 LDS.64 R24, [R20] ;  /* 0x0000000014182984 */ /* 0x000e620000000a00 */
[----:B0-----:R-:W-:-:S04]  /*0660*/  FFMA R3, -R21, R0, 1 ;  /* 0x3f80000015037423 */ /* 0x001fc80000000100 */
[----:B------:R-:W-:Y:S01]  /*0670*/  FFMA R3, R0, R3, R0 ;  /* 0x0000000300037223 */ /* 0x000fe20000000000 */
[----:B-1----:R-:W-:-:S04]  /*0680*/  @P2 FFMA R24, R4, R24, R6 ;  /* 0x0000001804182223 */ /* 0x002fc80000000006 */
[----:B------:R-:W-:Y:S01]  /*0690*/  @P2 FFMA R6, R5, R25, R24 ;  /* 0x0000001905062223 */ /* 0x000fe20000000018 */
[----:B------:R-:W-:-:S03]  /*06a0*/  ISETP.NE.AND P2, PT, R2, RZ, PT ;  /* 0x000000ff0200720c */ /* 0x000fc60003f45270 */
[----:B------:R-:W0:Y:S01]  /*06b0*/  FCHK P0, R6, R21 ;  /* 0x0000001506007302 */ /* 0x000e220000000000 */
[----:B------:R-:W-:-:S04]  /*06c0*/  FFMA R0, R3, R6, RZ ;  /* 0x0000000603007223 */ /* 0x000fc800000000ff */
[----:B------:R-:W-:-:S04]  /*06d0*/  FFMA R25, -R21, R0, R6 ;  /* 0x0000000015197223 */ /* 0x000fc80000000106 */
[----:B------:R-:W-:Y:S01]  /*06e0*/  FFMA R0, R3, R25, R0 ;  /* 0x0000001903007223 */ /* 0x000fe20000000000 */
[----:B0-----:R-:W-:Y:S06]  /*06f0*/  @!P0 BRA `(.L_x_8) ;  /* 0x0000000000108947 */ /* 0x001fec0003800000 */
[----:B------:R-:W-:Y:S01]  /*0700*/  IMAD.MOV.U32 R0, RZ, RZ, R6 ;  /* 0x000000ffff007224 */ /* 0x000fe200078e0006 */
[----:B------:R-:W-:Y:S02]  /*0710*/  MOV R3, R21 ;  /* 0x0000001500037202 */ /* 0x000fe40000000f00 */
[----:B------:R-:W-:-:S07]  /*0720*/  MOV R20, 0x740 ;  /* 0x0000074000147802 */ /* 0x000fce0000000f00 */
[----:B------:R-:W-:Y:S05]  /*0730*/  CALL.REL.NOINC `($__internal_1_$__cuda_sm3x_div_rn_noftz_f32_slowpath) ;  /* 0x0000000c00207944 */ /* 0x000fea0003c00000 */
.L_x_8:
[----:B------:R-:W-:Y:S05]  /*0740*/  BSYNC.RECONVERGENT B2 ;  /* 0x0000000000027941 */ /* 0x000fea0003800200 */
.L_x_7:
[----:B------:R-:W0:Y:S01]  /*0750*/  @P2 S2R R6, SR_CgaCtaId ;  /* 0x0000000000062919 */ /* 0x000e220000008800 */
[----:B------:R-:W-:Y:S01]  /*0760*/  @P2 MOV R3, 0x400 ;  /* 0x0000040000032802 */ /* 0x000fe20000000f00 */
[----:B------:R-:W-:Y:S01]  /*0770*/  FADD R0, R23, R0 ;  /* 0x0000000017007221 */ /* 0x000fe20000000000 */
[----:B------:R-:W-:Y:S01]  /*0780*/  BSSY.RECONVERGENT B2, `(.L_x_9) ;  /* 0x0000017000027945 */ /* 0x000fe20003800200 */
[----:B------:R-:W-:Y:S02]  /*0790*/  ISETP.NE.AND P3, PT, R2, RZ, PT ;  /* 0x000000ff0200720c */ /* 0x000fe40003f65270 */
[----:B------:R-:W-:-:S04]  /*07a0*/  FMUL R20, R0, R7 ;  /* 0x0000000700147220 */ /* 0x000fc80000400000 */
[----:B------:R-:W-:Y:S01]  /*07b0*/  FADD R23, R23, -R20 ;  /* 0x8000001417177221 */ /* 0x000fe20000000000 */
[----:B0-----:R-:W-:Y:S02]  /*07c0*/  @P2 LEA R24, R6, R3, 0x18 ;  /* 0x0000000306182211 */ /* 0x001fe400078ec0ff */
[----:B------:R-:W0:Y:S04]  /*07d0*/  MUFU.RCP R6, R21 ;  /* 0x0000001500067308 */ /* 0x000e280000001000 */
[----:B------:R-:W1:Y:S01]  /*07e0*/  @P2 LDS.64 R24, [R24] ;  /* 0x0000000018182984 */ /* 0x000e620000000a00 */
[----:B0-----:R-:W-:-:S04]  /*07f0*/  FFMA R3, -R21, R6, 1 ;  /* 0x3f80000015037423 */ /* 0x001fc80000000106 */
[----:B------:R-:W-:Y:S01]  /*0800*/  FFMA R3, R6, R3, R6 ;  /* 0x0000000306037223 */ /* 0x000fe20000000006 */
[C---:B-1----:R-:W-:Y:S01]  /*0810*/  @P2 FMUL R7, R20.reuse, R24 ;  /* 0x0000001814072220 */ /* 0x042fe20000400000 */
[----:B------:R-:W-:-:S03]  /*0820*/  @P2 FMUL R0, R20, R25 ;  /* 0x0000001914002220 */ /* 0x000fc60000400000 */
[-C--:B------:R-:W-:Y:S01]  /*0830*/  @P2 FFMA R4, R4, R21.reuse, -R7 ;  /* 0x0000001504042223 */ /* 0x080fe20000000807 */
[----:B------:R-:W-:-:S03]  /*0840*/  @P2 FFMA R5, R5, R21, -R0 ;  /* 0x0000001505052223 */ /* 0x000fc60000000800 */
[----:B------:R-:W0:Y:S01]  /*0850*/  FCHK P0, R4, R21 ;  /* 0x0000001504007302 */ /* 0x000e220000000000 */
[----:B------:R-:W-:-:S04]  /*0860*/  FFMA R6, R3, R4, RZ ;  /* 0x0000000403067223 */ /* 0x000fc800000000ff */
[----:B------:R-:W-:-:S04]  /*0870*/  FFMA R7, -R21, R6, R4 ;  /* 0x0000000615077223 */ /* 0x000fc80000000104 */
[----:B------:R-:W-:Y:S01]  /*0880*/  FFMA R3, R3, R7, R6 ;  /* 0x0000000703037223 */ /* 0x000fe20000000006 */
[----:B0-----:R-:W-:Y:S06]  /*0890*/  @!P0 BRA `(.L_x_10) ;  /* 0x0000000000148947 */ /* 0x001fec0003800000 */
[----:B------:R-:W-:Y:S01]  /*08a0*/  MOV R0, R4 ;  /* 0x0000000400007202 */ /* 0x000fe20000000f00 */
[----:B------:R-:W-:Y:S01]  /*08b0*/  IMAD.MOV.U32 R3, RZ, RZ, R21 ;  /* 0x000000ffff037224 */ /* 0x000fe200078e0015 */
[----:B------:R-:W-:-:S07]  /*08c0*/  MOV R20, 0x8e0 ;  /* 0x000008e000147802 */ /* 0x000fce0000000f00 */
[----:B------:R-:W-:Y:S05]  /*08d0*/  CALL.REL.NOINC `($__internal_1_$__cuda_sm3x_div_rn_noftz_f32_slowpath) ;  /* 0x0000000800b87944 */ /* 0x000fea0003c00000 */
[----:B------:R-:W-:-:S07]  /*08e0*/  MOV R3, R0 ;  /* 0x0000000000037202 */ /* 0x000fce0000000f00 */
.L_x_10:
[----:B------:R-:W-:Y:S05]  /*08f0*/  BSYNC.RECONVERGENT B2 ;  /* 0x0000000000027941 */ /* 0x000fea0003800200 */
.L_x_9:
[----:B------:R-:W0:Y:S01]  /*0900*/  MUFU.RCP R0, R21 ;  /* 0x0000001500007308 */ /* 0x000e220000001000 */
[----:B------:R-:W-:Y:S01]  /*0910*/  BSSY.RECONVERGENT B2, `(.L_x_11) ;  /* 0x000000d000027945 */ /* 0x000fe20003800200 */
[----:B------:R-:W-:-:S06]  /*0920*/  MOV R4, R3 ;  /* 0x0000000300047202 */ /* 0x000fcc0000000f00 */
        /* <DEDUP_REMOVED lines=11> */
.L_x_12:
[----:B------:R-:W-:Y:S05]  /*09e0*/  BSYNC.RECONVERGENT B2 ;  /* 0x0000000000027941 */ /* 0x000fea0003800200 */
.L_x_11:
[----:B------:R-:W-:Y:S01]  /*09f0*/  BAR.SYNC.DEFER_BLOCKING 0x0 ;  /* 0x0000000000007b1d */ /* 0x000fe20000010000 */
[----:B------:R-:W-:Y:S01]  /*0a00*/  MOV R5, R0 ;  /* 0x0000000000057202 */ /* 0x000fe20000000f00 */
[----:B------:R-:W-:-:S04]  /*0a10*/  IMAD.MOV.U32 R6, RZ, RZ, RZ ;  /* 0x000000ffff067224 */ /* 0x000fc800078e00ff */
[----:B------:R-:W-:Y:S04]  /*0a20*/  BSSY.RECONVERGENT B0, `(.L_x_13) ;  /* 0x0000010000007945 */ /* 0x000fe80003800200 */
[----:B------:R-:W-:Y:S05]  /*0a30*/  @!P3 BRA `(.L_x_14) ;  /* 0x000000000038b947 */ /* 0x000fea0003800000 */
[----:B------:R-:W0:Y:S01]  /*0a40*/  S2UR UR5, SR_CgaCtaId ;  /* 0x00000000000579c3 */ /* 0x000e220000008800 */
[C---:B------:R-:W-:Y:S01]  /*0a50*/  ISETP.EQ.AND P0, PT, R22.reuse, RZ, PT ;  /* 0x000000ff1600720c */ /* 0x040fe20003f02270 */
[----:B------:R-:W-:Y:S01]  /*0a60*/  UMOV UR4, 0x400 ;  /* 0x0000040000047882 */ /* 0x000fe20000000000 */
[----:B------:R-:W-:Y:S01]  /*0a70*/  ISETP.EQ.AND P1, PT, R22, 0x4, PT ;  /* 0x000000041600780c */ /* 0x000fe20003f22270 */
[----:B------:R-:W-:Y:S01]  /*0a80*/  FFMA R6, R4, R4, RZ ;  /* 0x0000000404067223 */ /* 0x000fe200000000ff */
[----:B------:R-:W-:-:S03]  /*0a90*/  ISETP.EQ.AND P2, PT, R22, 0x8, PT ;  /* 0x000000081600780c */ /* 0x000fc60003f42270 */
[----:B------:R-:W-:-:S06]  /*0aa0*/  FFMA R6, R5, R5, R6 ;  /* 0x0000000505067223 */ /* 0x000fcc0000000006 */
[----:B------:R-:W-:Y:S02]  /*0ab0*/  @P0 MOV R7, R23 ;  /* 0x0000001700070202 */ /* 0x000fe40000000f00 */
[----:B------:R-:W-:Y:S02]  /*0ac0*/  ISETP.EQ.AND P0, PT, R22, 0xc, PT ;  /* 0x0000000c1600780c */ /* 0x000fe40003f02270 */
[----:B------:R-:W-:Y:S01]  /*0ad0*/  @P1 MOV R7, R18 ;  /* 0x0000001200071202 */ /* 0x000fe20000000f00 */
[----:B------:R-:W-:Y:S01]  /*0ae0*/  @P2 IMAD.MOV.U32 R7, RZ, RZ, R0 ;  /* 0x000000ffff072224 */ /* 0x000fe200078e0000 */
[----:B0-----:R-:W-:-:S09]  /*0af0*/  ULEA UR4, UR5, UR4, 0x18 ;  /* 0x0000000405047291 */ /* 0x001fd2000f8ec0ff */
[----:B------:R-:W-:-:S05]  /*0b00*/  @P0 MOV R7, R0 ;  /* 0x0000000000070202 */ /* 0x000fca0000000f00 */
[----:B------:R0:W-:Y:S02]  /*0b10*/  STS.128 [UR4], R4 ;  /* 0x00000004ff007988 */ /* 0x0001e40008000c04 */
.L_x_14:
[----:B------:R-:W-:Y:S05]  /*0b20*/  BSYNC.RECONVERGENT B0 ;  /* 0x0000000000007941 */ /* 0x000fea0003800200 */
.L_x_13:
[----:B------:R-:W-:Y:S01]  /*0b30*/  BAR.SYNC.DEFER_BLOCKING 0x0 ;  /* 0x0000000000007b1d */ /* 0x000fe20000010000 */
[----:B------:R-:W-:-:S05]  /*0b40*/  ISETP.NE.AND P0, PT, R2, RZ, PT ;  /* 0x000000ff0200720c */ /* 0x000fca0003f05270 */
[----:B------:R-:W-:Y:S08]  /*0b50*/  BSSY.RECONVERGENT B2, `(.L_x_15) ;  /* 0x0000068000027945 */ /* 0x000ff00003800200 */
[----:B------:R-:W-:Y:S05]  /*0b60*/  @!P0 BRA `(.L_x_16) ;  /* 0x0000000400988947 */ /* 0x000fea0003800000 */
[----:B------:R-:W1:Y:S01]  /*0b70*/  S2UR UR5, SR_CgaCtaId ;  /* 0x00000000000579c3 */ /* 0x000e620000008800 */
[----:B------:R-:W-:Y:S02]  /*0b80*/  UMOV UR4, 0x400 ;  /* 0x0000040000047882 */ /* 0x000fe40000000000 */
[----:B-1----:R-:W-:-:S09]  /*0b90*/  ULEA UR4, UR5, UR4, 0x18 ;  /* 0x0000000405047291 */ /* 0x002fd2000f8ec0ff */
[----:B------:R-:W1:Y:S02]  /*0ba0*/  LDS.64 R20, [UR4+0x8] ;  /* 0x00000804ff147984 */ /* 0x000e640008000a00 */
[C---:B-1----:R-:W-:Y:S01]  /*0bb0*/  FFMA R0, R21.reuse, R21, R20 ;  /* 0x0000001515007223 */ /* 0x042fe20000000014 */
[----:B------:R-:W-:-:S03]  /*0bc0*/  FSETP.GT.AND P0, PT, R21, RZ, PT ;  /* 0x000000ff1500720b */ /* 0x000fc60003f04000 */
[----:B------:R1:W2:Y:S01]  /*0bd0*/  MUFU.RSQ R3, R0 ;  /* 0x0000000000037308 */ /* 0x0002a20000001400 */
[----:B0-----:R-:W-:-:S04]  /*0be0*/  IADD3 R7, PT, PT, R0, -0xd000000, RZ ;  /* 0xf300000000077810 */ /* 0x001fc80007ffe0ff */
[----:B------:R-:W-:-:S13]  /*0bf0*/  ISETP.GT.U32.AND P1, PT, R7, 0x727fffff, PT ;  /* 0x727fffff0700780c */ /* 0x000fda0003f24070 */
[----:B-12---:R-:W-:Y:S05]  /*0c00*/  @!P1 BRA `(.L_x_17) ;  /* 0x0000000000149947 */ /* 0x006fea0003800000 */
[----:B------:R-:W-:Y:S01]  /*0c10*/  BSSY.RECONVERGENT B0, `(.L_x_18) ;  /* 0x0000003000007945 */ /* 0x000fe20003800200 */
[----:B------:R-:W-:-:S07]  /*0c20*/  MOV R27, 0xc40 ;  /* 0x00000c40001b7802 */ /* 0x000fce0000000f00 */
[----:B------:R-:W-:Y:S05]  /*0c30*/  CALL.REL.NOINC `($__internal_0_$__cuda_sm20_sqrt_rn_f32_slowpath) ;  /* 0x0000000400847944 */ /* 0x000fea0003c00000 */
[----:B------:R-:W-:Y:S05]  /*0c40*/  BSYNC.RECONVERGENT B0 ;  /* 0x0000000000007941 */ /* 0x000fea0003800200 */
.L_x_18:
[----:B------:R-:W-:Y:S05]  /*0c50*/  BRA `(.L_x_19) ;  /* 0x0000000000107947 */ /* 0x000fea0003800000 */
.L_x_17:
[----:B------:R-:W-:Y:S01]  /*0c60*/  FMUL.FTZ R7, R0, R3 ;  /* 0x0000000300077220 */ /* 0x000fe20000410000 */
[----:B------:R-:W-:-:S03]  /*0c70*/  FMUL.FTZ R3, R3, 0.5 ;  /* 0x3f00000003037820 */ /* 0x000fc60000410000 */
[----:B------:R-:W-:-:S04]  /*0c80*/  FFMA R0, -R7, R7, R0 ;  /* 0x0000000707007223 */ /* 0x000fc80000000100 */
[----:B------:R-:W-:-:S07]  /*0c90*/  FFMA R0, R0, R3, R7 ;  /* 0x0000000300007223 */ /* 0x000fce0000000007 */
.L_x_19:
        /* <DEDUP_REMOVED lines=16> */
.L_x_21:
[----:B------:R-:W-:Y:S05]  /*0da0*/  BSYNC.RECONVERGENT B3 ;  /* 0x0000000000037941 */ /* 0x000fea0003800200 */
.L_x_20:
        /* <DEDUP_REMOVED lines=17> */
.L_x_23:
[----:B------:R-:W-:Y:S05]  /*0ec0*/  BSYNC.RECONVERGENT B3 ;  /* 0x0000000000037941 */ /* 0x000fea0003800200 */
.L_x_22:
[----:B------:R-:W0:Y:S01]  /*0ed0*/  MUFU.RCP R0, R21 ;  /* 0x0000001500007308 */ /* 0x000e220000001000 */
[----:B------:R1:W-:Y:S01]  /*0ee0*/  STG.E desc[UR6][R16.64], R7 ;  /* 0x0000000710007986 */ /* 0x0003e2000c101906 */
[----:B------:R-:W-:Y:S06]  /*0ef0*/  BSSY.RECONVERGENT B3, `(.L_x_24) ;  /* 0x000000c000037945 */ /* 0x000fec0003800200 */
[----:B------:R-:W2:Y:S01]  /*0f00*/  FCHK P0, R6, R21 ;  /* 0x0000001506007302 */ /* 0x000ea20000000000 */
[----:B0-----:R-:W-:-:S04]  /*0f10*/  FFMA R3, -R21, R0, 1 ;  /* 0x3f80000015037423 */ /* 0x001fc80000000100 */
[----:B------:R-:W-:-:S04]  /*0f20*/  FFMA R3, R0, R3, R0 ;  /* 0x0000000300037223 */ /* 0x000fc80000000000 */
[----:B------:R-:W-:-:S04]  /*0f30*/  FFMA R0, R3, R6, RZ ;  /* 0x0000000603007223 */ /* 0x000fc800000000ff */
[----:B------:R-:W-:-:S04]  /*0f40*/  FFMA R25, -R21, R0, R6 ;  /* 0x0000000015197223 */ /* 0x000fc80000000106 */
[----:B------:R-:W-:Y:S01]  /*0f50*/  FFMA R0, R3, R25, R0 ;  /* 0x0000001903007223 */ /* 0x000fe20000000000 */
[----:B-12---:R-:W-:Y:S06]  /*0f60*/  @!P0 BRA `(.L_x_25) ;  /* 0x0000000000108947 */ /* 0x006fec0003800000 */
[----:B------:R-:W-:Y:S01]  /*0f70*/  IMAD.MOV.U32 R0, RZ, RZ, R6 ;  /* 0x000000ffff007224 */ /* 0x000fe200078e0006 */
[----:B------:R-:W-:Y:S02]  /*0f80*/  MOV R3, R21 ;  /* 0x0000001500037202 */ /* 0x000fe40000000f00 */
[----:B------:R-:W-:-:S07]  /*0f90*/  MOV R20, 0xfb0 ;  /* 0x00000fb000147802 */ /* 0x000fce0000000f00 */
[----:B------:R-:W-:Y:S05]  /*0fa0*/  CALL.REL.NOINC `($__internal_1_$__cuda_sm3x_div_rn_noftz_f32_slowpath) ;  /* 0x0000000400047944 */ /* 0x000fea0003c00000 */
.L_x_25:
[----:B------:R-:W-:Y:S05]  /*0fb0*/  BSYNC.RECONVERGENT B3 ;  /* 0x0000000000037941 */ /* 0x000fea0003800200 */
.L_x_24:
[----:B------:R-:W0:Y:S01]  /*0fc0*/  MUFU.RCP R6, R21 ;  /* 0x0000001500067308 */ /* 0x000e220000001000 */
[----:B------:R-:W-:Y:S01]  /*0fd0*/  FADD R0, R19, R0 ;  /* 0x0000000013007221 */ /* 0x000fe20000000000 */
[----:B------:R-:W-:Y:S03]  /*0fe0*/  BSSY.RECONVERGENT B3, `(.L_x_26) ;  /* 0x000000e000037945 */ /* 0x000fe60003800200 */
[----:B------:R-:W-:-:S03]  /*0ff0*/  FFMA R19, R0, -R7, R19 ;  /* 0x8000000700137223 */ /* 0x000fc60000000013 */
[----:B------:R-:W1:Y:S01]  /*1000*/  FCHK P0, R4, R21 ;  /* 0x0000001504007302 */ /* 0x000e620000000000 */
[----:B0-----:R-:W-:-:S04]  /*1010*/  FFMA R3, -R21, R6, 1 ;  /* 0x3f80000015037423 */ /* 0x001fc80000000106 */
[----:B------:R-:W-:-:S04]  /*1020*/  FFMA R16, R6, R3, R6 ;  /* 0x0000000306107223 */ /* 0x000fc80000000006 */
[----:B------:R-:W-:-:S04]  /*1030*/  FFMA R3, R4, R16, RZ ;  /* 0x0000001004037223 */ /* 0x000fc800000000ff */
[----:B------:R-:W-:-:S04]  /*1040*/  FFMA R6, -R21, R3, R4 ;  /* 0x0000000315067223 */ /* 0x000fc80000000104 */
[----:B------:R-:W-:Y:S01]  /*1050*/  FFMA R3, R16, R6, R3 ;  /* 0x0000000610037223 */ /* 0x000fe20000000003 */
[----:B-1----:R-:W-:Y:S06]  /*1060*/  @!P0 BRA `(.L_x_27) ;  /* 0x0000000000148947 */ /* 0x002fec0003800000 */
[----:B------:R-:W-:Y:S01]  /*1070*/  MOV R0, R4 ;  /* 0x0000000400007202 */ /* 0x000fe20000000f00 */
[----:B------:R-:W-:Y:S01]  /*1080*/  IMAD.MOV.U32 R3, RZ, RZ, R21 ;  /* 0x000000ffff037224 */ /* 0x000fe200078e0015 */
[----:B------:R-:W-:-:S07]  /*1090*/  MOV R20, 0x10b0 ;  /* 0x000010b000147802 */ /* 0x000fce0000000f00 */
[----:B------:R-:W-:Y:S05]  /*10a0*/  CALL.REL.NOINC `($__internal_1_$__cuda_sm3x_div_rn_noftz_f32_slowpath) ;  /* 0x0000000000c47944 */ /* 0x000fea0003c00000 */
[----:B------:R-:W-:-:S07]  /*10b0*/  MOV R3, R0 ;  /* 0x0000000000037202 */ /* 0x000fce0000000f00 */
.L_x_27:
[----:B------:R-:W-:Y:S05]  /*10c0*/  BSYNC.RECONVERGENT B3 ;  /* 0x0000000000037941 */ /* 0x000fea0003800200 */
.L_x_26:
        /* <DEDUP_REMOVED lines=14> */
.L_x_29:
[----:B------:R-:W-:Y:S05]  /*11b0*/  BSYNC.RECONVERGENT B3 ;  /* 0x0000000000037941 */ /* 0x000fea0003800200 */
.L_x_28:
[----:B------:R-:W-:-:S07]  /*11c0*/  MOV R5, R0 ;  /* 0x0000000000057202 */ /* 0x000fce0000000f00 */
.L_x_16:
[----:B------:R-:W-:Y:S05]  /*11d0*/  BSYNC.RECONVERGENT B2 ;  /* 0x0000000000027941 */ /* 0x000fea0003800200 */
.L_x_15:
[----:B------:R-:W-:Y:S01]  /*11e0*/  BAR.SYNC.DEFER_BLOCKING 0x0 ;  /* 0x0000000000007b1d */ /* 0x000fe20000010000 */
[----:B------:R-:W-:-:S05]  /*11f0*/  ISETP.NE.AND P0, PT, R2, RZ, PT ;  /* 0x000000ff0200720c */ /* 0x000fca0003f05270 */
[----:B------:R-:W-:Y:S08]  /*1200*/  STG.E desc[UR6][R14.64], R23 ;  /* 0x000000170e007986 */ /* 0x000ff0000c101906 */
[----:B------:R-:W-:Y:S04]  /*1210*/  @P0 STG.E desc[UR6][R12.64], R19 ;  /* 0x000000130c000986 */ /* 0x000fe8000c101906 */
[----:B------:R-:W-:Y:S04]  /*1220*/  STG.E desc[UR6][R10.64], R4 ;  /* 0x000000040a007986 */ /* 0x000fe8000c101906 */
[----:B------:R-:W-:Y:S01]  /*1230*/  STG.E desc[UR6][R8.64], R5 ;  /* 0x0000000508007986 */ /* 0x000fe2000c101906 */
[----:B------:R-:W-:Y:S05]  /*1240*/  EXIT ;  /* 0x000000000000794d */ /* 0x000fea0003800000 */
        .weak           $__internal_0_$__cuda_sm20_sqrt_rn_f32_slowpath
        .type           $__internal_0_$__cuda_sm20_sqrt_rn_f32_slowpath,@function
        .size           $__internal_0_$__cuda_sm20_sqrt_rn_f32_slowpath,($__internal_1_$__cuda_sm3x_div_rn_noftz_f32_slowpath - $__internal_0_$__cuda_sm20_sqrt_rn_f32_slowpath)
$__internal_0_$__cuda_sm20_sqrt_rn_f32_slowpath:
[----:B------:R-:W-:-:S13]  /*1250*/  LOP3.LUT P1, RZ, R0, 0x7fffffff, RZ, 0xc0, !PT ;  /* 0x7fffffff00ff7812 */ /* 0x000fda000782c0ff */
[----:B------:R-:W-:Y:S01]  /*1260*/  @!P1 IMAD.MOV.U32 R3, RZ, RZ, R0 ;  /* 0x000000ffff039224 */ /* 0x000fe200078e0000 */
[----:B------:R-:W-:Y:S06]  /*1270*/  @!P1 BRA `(.L_x_30) ;  /* 0x0000000000409947 */ /* 0x000fec0003800000 */
[----:B------:R-:W-:-:S13]  /*1280*/  FSETP.GEU.FTZ.AND P1, PT, R0, RZ, PT ;  /* 0x000000ff0000720b */ /* 0x000fda0003f3e000 */
[----:B------:R-:W-:Y:S01]  /*1290*/  @!P1 MOV R3, 0x7fffffff ;  /* 0x7fffffff00039802 */ /* 0x000fe20000000f00 */
[----:B------:R-:W-:Y:S06]  /*12a0*/  @!P1 BRA `(.L_x_30) ;  /* 0x0000000000349947 */ /* 0x000fec0003800000 */
[----:B------:R-:W-:-:S13]  /*12b0*/  FSETP.GTU.FTZ.AND P1, PT, |R0|, +INF , PT ;  /* 0x7f8000000000780b */ /* 0x000fda0003f3c200 */
[----:B------:R-:W-:Y:S01]  /*12c0*/  @P1 FADD.FTZ R3, R0, 1 ;  /* 0x3f80000000031421 */ /* 0x000fe20000010000 */
[----:B------:R-:W-:Y:S06]  /*12d0*/  @P1 BRA `(.L_x_30) ;  /* 0x0000000000281947 */ /* 0x000fec0003800000 */
[----:B------:R-:W-:-:S13]  /*12e0*/  FSETP.NEU.FTZ.AND P1, PT, |R0|, +INF , PT ;  /* 0x7f8000000000780b */ /* 0x000fda0003f3d200 */
[----:B------:R-:W-:-:S04]  /*12f0*/  @P1 FFMA R7, R0, 1.84467440737095516160e+19, RZ ;  /* 0x5f80000000071823 */ /* 0x000fc800000000ff */
[----:B------:R-:W0:Y:S02]  /*1300*/  @P1 MUFU.RSQ R24, R7 ;  /* 0x0000000700181308 */ /* 0x000e240000001400 */
[----:B0-----:R-:W-:Y:S01]  /*1310*/  @P1 FMUL.FTZ R26, R7, R24 ;  /* 0x00000018071a1220 */ /* 0x001fe20000410000 */
[----:B------:R-:W-:-:S03]  /*1320*/  @P1 FMUL.FTZ R24, R24, 0.5 ;  /* 0x3f00000018181820 */ /* 0x000fc60000410000 */
[----:B------:R-:W-:-:S04]  /*1330*/  @P1 FADD.FTZ R3, -R26, -RZ ;  /* 0x800000ff1a031221 */ /* 0x000fc80000010100 */
[----:B------:R-:W-:Y:S01]  /*1340*/  @P1 FFMA R25, R26, R3, R7 ;  /* 0x000000031a191223 */ /* 0x000fe20000000007 */
[----:B------:R-:W-:-:S03]  /*1350*/  @!P1 MOV R3, R0 ;  /* 0x0000000000039202 */ /* 0x000fc60000000f00 */
[----:B------:R-:W-:-:S04]  /*1360*/  @P1 FFMA R24, R25, R24, R26 ;  /* 0x0000001819181223 */ /* 0x000fc8000000001a */
[----:B------:R-:W-:-:S07]  /*1370*/  @P1 FMUL.FTZ R3, R24, 2.3283064365386962891e-10 ;  /* 0x2f80000018031820 */ /* 0x000fce0000410000 */
.L_x_30:
[----:B------:R-:W-:Y:S01]  /*1380*/  HFMA2 R25, -RZ, RZ, 0, 0 ;  /* 0x00000000ff197431 */ /* 0x000fe200000001ff */
[----:B------:R-:W-:Y:S01]  /*1390*/  MOV R24, R27 ;  /* 0x0000001b00187202 */ /* 0x000fe20000000f00 */
[----:B------:R-:W-:-:S03]  /*13a0*/  IMAD.MOV.U32 R0, RZ, RZ, R3 ;  /* 0x000000ffff007224 */ /* 0x000fc600078e0003 */
[----:B------:R-:W-:Y:S05]  /*13b0*/  RET.REL.NODEC R24 `(_ZN8qr_multi23multi_calcQR_doubletileEiiiPfS0_) ;  /* 0xffffffec18107950 */ /* 0x000fea0003c3ffff */
        .weak           $__internal_1_$__cuda_sm3x_div_rn_noftz_f32_slowpath
        .type           $__internal_1_$__cuda_sm3x_div_rn_noftz_f32_slowpath,@function
        .size           $__internal_1_$__cuda_sm3x_div_rn_noftz_f32_slowpath,(.L_x_199 - $__internal_1_$__cuda_sm3x_div_rn_noftz_f32_slowpath)
$__internal_1_$__cuda_sm3x_div_rn_noftz_f32_slowpath:
[----:B------:R-:W-:Y:S01]  /*13c0*/  SHF.R.U32.HI R25, RZ, 0x17, R3 ;  /* 0x00000017ff197819 */ /* 0x000fe20000011603 */
[----:B------:R-:W-:Y:S01]  /*13d0*/  BSSY.RECONVERGENT B0, `(.L_x_31) ;  /* 0x0000062000007945 */ /* 0x000fe20003800200 */
[----:B------:R-:W-:Y:S02]  /*13e0*/  SHF.R.U32.HI R24, RZ, 0x17, R0 ;  /* 0x00000017ff187819 */ /* 0x000fe40000011600 */
[----:B------:R-:W-:Y:S02]  /*13f0*/  LOP3.LUT R30, R25, 0xff, RZ, 0xc0, !PT ;  /* 0x000000ff191e7812 */ /* 0x000fe400078ec0ff */
[----:B------:R-:W-:-:S03]  /*1400*/  LOP3.LUT R28, R24, 0xff, RZ, 0xc0, !PT ;  /* 0x000000ff181c7812 */ /* 0x000fc600078ec0ff */
[----:B------:R-:W-:Y:S01]  /*1410*/  VIADD R26, R30, 0xffffffff ;  /* 0xffffffff1e1a7836 */ /* 0x000fe20000000000 */
[----:B------:R-:W-:-:S04]  /*1420*/  IADD3 R25, PT, PT, R28, -0x1, RZ ;  /* 0xffffffff1c197810 */ /* 0x000fc80007ffe0ff */
[----:B------:R-:W-:-:S04]  /*1430*/  ISETP.GT.U32.AND P0, PT, R26, 0xfd, PT ;  /* 0x000000fd1a00780c */ /* 0x000fc80003f04070 */
[----:B------:R-:W-:-:S13]  /*1440*/  ISETP.GT.U32.OR P0, PT, R25, 0xfd, P0 ;  /* 0x000000fd1900780c */ /* 0x000fda0000704470 */
[----:B------:R-:W-:Y:S01]  /*1450*/  @!P0 MOV R24, RZ ;  /* 0x000000ff00188202 */ /* 0x000fe20000000f00 */
[----:B------:R-:W-:Y:S06]  /*1460*/  @!P0 BRA `(.L_x_32) ;  /* 0x00000000005c8947 */ /* 0x000fec0003800000 */
[----:B------:R-:W-:Y:S02]  /*1470*/  FSETP.GTU.FTZ.AND P0, PT, |R0|, +INF , PT ;  /* 0x7f8000000000780b */ /* 0x000fe40003f1c200 */
[----:B------:R-:W-:-:S04]  /*1480*/  FSETP.GTU.FTZ.AND P1, PT, |R3|, +INF , PT ;  /* 0x7f8000000300780b */ /* 0x000fc80003f3c200 */
[----:B------:R-:W-:-:S13]  /*1490*/  PLOP3.LUT P0, PT, P0, P1, PT, 0xf8, 0x8f ;  /* 0x00000000008f781c */ /* 0x000fda0000703f70 */
[----:B------:R-:W-:Y:S05]  /*14a0*/  @P0 BRA `(.L_x_33) ;  /* 0x00000004004c0947 */ /* 0x000fea0003800000 */
[----:B------:R-:W-:-:S13]  /*14b0*/  LOP3.LUT P0, RZ, R3, 0x7fffffff, R0, 0xc8, !PT ;  /* 0x7fffffff03ff7812 */ /* 0x000fda000780c800 */
[----:B------:R-:W-:Y:S05]  /*14c0*/  @!P0 BRA `(.L_x_34) ;  /* 0x00000004003c8947 */ /* 0x000fea0003800000 */
[C---:B------:R-:W-:Y:S02]  /*14d0*/  FSETP.NEU.FTZ.AND P4, PT, |R0|.reuse, +INF , PT ;  /* 0x7f8000000000780b */ /* 0x040fe40003f9d200 */
[----:B------:R-:W-:Y:S02]  /*14e0*/  FSETP.NEU.FTZ.AND P1, PT, |R3|, +INF , PT ;  /* 0x7f8000000300780b */ /* 0x000fe40003f3d200 */
[----:B------:R-:W-:-:S11]  /*14f0*/  FSETP.NEU.FTZ.AND P0, PT, |R0|, +INF , PT ;  /* 0x7f8000000000780b */ /* 0x000fd60003f1d200 */
[----:B------:R-:W-:Y:S05]  /*1500*/  @!P1 BRA !P4, `(.L_x_34) ;  /* 0x00000004002c9947 */ /* 0x000fea0006000000 */
[----:B------:R-:W-:-:S04]  /*1510*/  LOP3.LUT P4, RZ, R0, 0x7fffffff, RZ, 0xc0, !PT ;  /* 0x7fffffff00ff7812 */ /* 0x000fc8000788c0ff */
[----:B------:R-:W-:-:S13]  /*1520*/  PLOP3.LUT P1, PT, P1, P4, PT, 0x2f, 0xf2 ;  /* 0x0000000000f2781c */ /* 0x000fda0000f28577 */
[----:B------:R-:W-:Y:S05]  /*1530*/  @P1 BRA `(.L_x_35) ;  /* 0x0000000400181947 */ /* 0x000fea0003800000 */
[----:B------:R-:W-:-:S04]  /*1540*/  LOP3.LUT P1, RZ, R3, 0x7fffffff, RZ, 0xc0, !PT ;  /* 0x7fffffff03ff7812 */ /* 0x000fc8000782c0ff */
[----:B------:R-:W-:-:S13]  /*1550*/  PLOP3.LUT P0, PT, P0, P1, PT, 0x2f, 0xf2 ;  /* 0x0000000000f2781c */ /* 0x000fda0000702577 */
[----:B------:R-:W-:Y:S05]  /*1560*/  @P0 BRA `(.L_x_36) ;  /* 0x0000000400000947 */ /* 0x000fea0003800000 */
[----:B------:R-:W-:Y:S02]  /*1570*/  ISETP.GE.AND P0, PT, R25, RZ, PT ;  /* 0x000000ff1900720c */ /* 0x000fe40003f06270 */
[----:B------:R-:W-:-:S11]  /*1580*/  ISETP.GE.AND P1, PT, R26, RZ, PT ;  /* 0x000000ff1a00720c */ /* 0x000fd60003f26270 */
[----:B------:R-:W-:Y:S01]  /*1590*/  @P0 IMAD.MOV.U32 R24, RZ, RZ, RZ ;  /* 0x000000ffff180224 */ /* 0x000fe200078e00ff */
[----:B------:R-:W-:Y:S01]  /*15a0*/  @!P0 MOV R24, 0xffffffc0 ;  /* 0xffffffc000188802 */ /* 0x000fe20000000f00 */
[----:B------:R-:W-:Y:S01]  /*15b0*/  @!P0 FFMA R0, R0, 1.84467440737095516160e+19, RZ ;  /* 0x5f80000000008823 */ /* 0x000fe200000000ff */
[----:B------:R-:W-:Y:S02]  /*15c0*/  @!P1 FFMA R3, R3, 1.84467440737095516160e+19, RZ ;  /* 0x5f80000003039823 */ /* 0x000fe400000000ff */
[----:B------:R-:W-:-:S07]  /*15d0*/  @!P1 IADD3 R24, PT, PT, R24, 0x40, RZ ;  /* 0x0000004018189810 */ /* 0x000fce0007ffe0ff */
.L_x_32:
[----:B------:R-:W-:Y:S01]  /*15e0*/  LEA R26, R30, 0xc0800000, 0x17 ;  /* 0xc08000001e1a7811 */ /* 0x000fe200078eb8ff */
[----:B------:R-:W-:Y:S04]  /*15f0*/  BSSY.RECONVERGENT B1, `(.L_x_37) ;  /* 0x0000036000017945 */ /* 0x000fe80003800200 */
[----:B------:R-:W-:Y:S01]  /*1600*/  IMAD.IADD R26, R3, 0x1, -R26 ;  /* 0x00000001031a7824 */ /* 0x000fe200078e0a1a */
[----:B------:R-:W-:-:S03]  /*1610*/  IADD3 R3, PT, PT, R28, -0x7f, RZ ;  /* 0xffffff811c037810 */ /* 0x000fc60007ffe0ff */
[----:B------:R-:W0:Y:S01]  /*1620*/  MUFU.RCP R25, R26 ;  /* 0x0000001a00197308 */ /* 0x000e220000001000 */
[----:B------:R-:W-:Y:S01]  /*1630*/  FADD.FTZ R27, -R26, -RZ ;  /* 0x800000ff1a1b7221 */ /* 0x000fe20000010100 */
[C---:B------:R-:W-:Y:S01]  /*1640*/  IMAD R0, R3.reuse, -0x800000, R0 ;  /* 0xff80000003007824 */ /* 0x040fe200078e0200 */
[----:B------:R-:W-:-:S04]  /*1650*/  IADD3 R3, PT, PT, R3, 0x7f, -R30 ;  /* 0x0000007f03037810 */ /* 0x000fc80007ffe81e */
[----:B------:R-:W-:Y:S01]  /*1660*/  IADD3 R3, PT, PT, R3, R24, RZ ;  /* 0x0000001803037210 */ /* 0x000fe20007ffe0ff */
[----:B0-----:R-:W-:-:S04]  /*1670*/  FFMA R28, R25, R27, 1 ;  /* 0x3f800000191c7423 */ /* 0x001fc8000000001b */
[----:B------:R-:W-:-:S04]  /*1680*/  FFMA R32, R25, R28, R25 ;  /* 0x0000001c19207223 */ /* 0x000fc80000000019 */
[----:B------:R-:W-:-:S04]  /*1690*/  FFMA R25, R0, R32, RZ ;  /* 0x0000002000197223 */ /* 0x000fc800000000ff */
[----:B------:R-:W-:-:S04]  /*16a0*/  FFMA R28, R27, R25, R0 ;  /* 0x000000191b1c7223 */ /* 0x000fc80000000000 */
[----:B------:R-:W-:-:S04]  /*16b0*/  FFMA R29, R32, R28, R25 ;  /* 0x0000001c201d7223 */ /* 0x000fc80000000019 */
[----:B------:R-:W-:-:S04]  /*16c0*/  FFMA R28, R27, R29, R0 ;  /* 0x0000001d1b1c7223 */ /* 0x000fc80000000000 */
[----:B------:R-:W-:-:S05]  /*16d0*/  FFMA R25, R32, R28, R29 ;  /* 0x0000001c20197223 */ /* 0x000fca000000001d */
[----:B------:R-:W-:-:S04]  /*16e0*/  SHF.R.U32.HI R0, RZ, 0x17, R25 ;  /* 0x00000017ff007819 */ /* 0x000fc80000011619 */
[----:B------:R-:W-:-:S05]  /*16f0*/  LOP3.LUT R0, R0, 0xff, RZ, 0xc0, !PT ;  /* 0x000000ff00007812 */ /* 0x000fca00078ec0ff */
[----:B------:R-:W-:-:S05]  /*1700*/  IMAD.IADD R26, R0, 0x1, R3 ;  /* 0x00000001001a7824 */ /* 0x000fca00078e0203 */
[----:B------:R-:W-:-:S04]  /*1710*/  IADD3 R0, PT, PT, R26, -0x1, RZ ;  /* 0xffffffff1a007810 */ /* 0x000fc80007ffe0ff */
[----:B------:R-:W-:-:S13]  /*1720*/  ISETP.GE.U32.AND P0, PT, R0, 0xfe, PT ;  /* 0x000000fe0000780c */ /* 0x000fda0003f06070 */
[----:B------:R-:W-:Y:S05]  /*1730*/  @!P0 BRA `(.L_x_38) ;  /* 0x0000000000808947 */ /* 0x000fea0003800000 */
[----:B------:R-:W-:-:S13]  /*1740*/  ISETP.GT.AND P0, PT, R26, 0xfe, PT ;  /* 0x000000fe1a00780c */ /* 0x000fda0003f04270 */
[----:B------:R-:W-:Y:S05]  /*1750*/  @P0 BRA `(.L_x_39) ;  /* 0x00000000006c0947 */ /* 0x000fea0003800000 */
[----:B------:R-:W-:-:S13]  /*1760*/  ISETP.GE.AND P0, PT, R26, 0x1, PT ;  /* 0x000000011a00780c */ /* 0x000fda0003f06270 */
[----:B------:R-:W-:Y:S05]  /*1770*/  @P0 BRA `(.L_x_40) ;  /* 0x0000000000740947 */ /* 0x000fea0003800000 */
[----:B------:R-:W-:Y:S02]  /*1780*/  ISETP.GE.AND P0, PT, R26, -0x18, PT ;  /* 0xffffffe81a00780c */ /* 0x000fe40003f06270 */
[----:B------:R-:W-:-:S11]  /*1790*/  LOP3.LUT R25, R25, 0x80000000, RZ, 0xc0, !PT ;  /* 0x8000000019197812 */ /* 0x000fd600078ec0ff */
[----:B------:R-:W-:Y:S05]  /*17a0*/  @!P0 BRA `(.L_x_40) ;  /* 0x0000000000688947 */ /* 0x000fea0003800000 */
[-CC-:B------:R-:W-:Y:S01]  /*17b0*/  FFMA.RZ R0, R32, R28.reuse, R29.reuse ;  /* 0x0000001c20007223 */ /* 0x180fe2000000c01d */
[----:B------:R-:W-:Y:S01]  /*17c0*/  IADD3 R27, PT, PT, R26, 0x20, RZ ;  /* 0x000000201a1b7810 */ /* 0x000fe20007ffe0ff */
[-CC-:B------:R-:W-:Y:S01]  /*17d0*/  FFMA.RM R3, R32, R28.reuse, R29.reuse ;  /* 0x0000001c20037223 */ /* 0x180fe2000000401d */
[----:B------:R-:W-:Y:S02]  /*17e0*/  ISETP.NE.AND P4, PT, R26, RZ, PT ;  /* 0x000000ff1a00720c */ /* 0x000fe40003f85270 */
[----:B------:R-:W-:Y:S01]  /*17f0*/  LOP3.LUT R24, R0, 0x7fffff, RZ, 0xc0, !PT ;  /* 0x007fffff00187812 */ /* 0x000fe200078ec0ff */
[----:B------:R-:W-:Y:S01]  /*1800*/  FFMA.RP R0, R32, R28, R29 ;  /* 0x0000001c20007223 */ /* 0x000fe2000000801d */
[----:B------:R-:W-:Y:S01]  /*1810*/  ISETP.NE.AND P1, PT, R26, RZ, PT ;  /* 0x000000ff1a00720c */ /* 0x000fe20003f25270 */
[----:B------:R-:W-:Y:S01]  /*1820*/  IMAD.MOV R26, RZ, RZ, -R26 ;  /* 0x000000ffff1a7224 */ /* 0x000fe200078e0a1a */
[----:B------:R-:W-:Y:S02]  /*1830*/  LOP3.LUT R24, R24, 0x800000, RZ, 0xfc, !PT ;  /* 0x0080000018187812 */ /* 0x000fe400078efcff */
[----:B------:R-:W-:-:S02]  /*1840*/  FSETP.NEU.FTZ.AND P0, PT, R0, R3, PT ;  /* 0x000000030000720b */ /* 0x000fc40003f1d000 */
[----:B------:R-:W-:Y:S02]  /*1850*/  SHF.L.U32 R27, R24, R27, RZ ;  /* 0x0000001b181b7219 */ /* 0x000fe400000006ff */
[----:B------:R-:W-:Y:S02]  /*1860*/  SEL R3, R26, RZ, P4 ;  /* 0x000000ff1a037207 */ /* 0x000fe40002000000 */
[----:B------:R-:W-:Y:S02]  /*1870*/  ISETP.NE.AND P1, PT, R27, RZ, P1 ;  /* 0x000000ff1b00720c */ /* 0x000fe40000f25270 */
[----:B------:R-:W-:Y:S02]  /*1880*/  SHF.R.U32.HI R3, RZ, R3, R24 ;  /* 0x00000003ff037219 */ /* 0x000fe40000011618 */
[----:B------:R-:W-:Y:S02]  /*1890*/  PLOP3.LUT P0, PT, P0, P1, PT, 0xf8, 0x8f ;  /* 0x00000000008f781c */ /* 0x000fe40000703f70 */
[----:B------:R-:W-:-:S02]  /*18a0*/  SHF.R.U32.HI R27, RZ, 0x1, R3 ;  /* 0x00000001ff1b7819 */ /* 0x000fc40000011603 */
[----:B------:R-:W-:-:S04]  /*18b0*/  SEL R0, RZ, 0x1, !P0 ;  /* 0x00000001ff007807 */ /* 0x000fc80004000000 */
[----:B------:R-:W-:-:S04]  /*18c0*/  LOP3.LUT R0, R0, 0x1, R27, 0xf8, !PT ;  /* 0x0000000100007812 */ /* 0x000fc800078ef81b */
[----:B------:R-:W-:-:S04]  /*18d0*/  LOP3.LUT R0, R0, R3, RZ, 0xc0, !PT ;  /* 0x0000000300007212 */ /* 0x000fc800078ec0ff */
[----:B------:R-:W-:-:S04]  /*18e0*/  IADD3 R0, PT, PT, R27, R0, RZ ;  /* 0x000000001b007210 */ /* 0x000fc80007ffe0ff */
[----:B------:R-:W-:Y:S01]  /*18f0*/  LOP3.LUT R25, R0, R25, RZ, 0xfc, !PT ;  /* 0x0000001900197212 */ /* 0x000fe200078efcff */
[----:B------:R-:W-:Y:S06]  /*1900*/  BRA `(.L_x_40) ;  /* 0x0000000000107947 */ /* 0x000fec0003800000 */
.L_x_39:
[----:B------:R-:W-:-:S04]  /*1910*/  LOP3.LUT R25, R25, 0x80000000, RZ, 0xc0, !PT ;  /* 0x8000000019197812 */ /* 0x000fc800078ec0ff */
[----:B------:R-:W-:Y:S01]  /*1920*/  LOP3.LUT R25, R25, 0x7f800000, RZ, 0xfc, !PT ;  /* 0x7f80000019197812 */ /* 0x000fe200078efcff */
[----:B------:R-:W-:Y:S06]  /*1930*/  BRA `(.L_x_40) ;  /* 0x0000000000047947 */ /* 0x000fec0003800000 */
.L_x_38:
[----:B------:R-:W-:-:S07]  /*1940*/  LEA R25, R3, R25, 0x17 ;  /* 0x0000001903197211 */ /* 0x000fce00078eb8ff */
.L_x_40:
[----:B------:R-:W-:Y:S05]  /*1950*/  BSYNC.RECONVERGENT B1 ;  /* 0x0000000000017941 */ /* 0x000fea0003800200 */
.L_x_37:
[----:B------:R-:W-:Y:S05]  /*1960*/  BRA `(.L_x_41) ;  /* 0x0000000000207947 */ /* 0x000fea0003800000 */
.L_x_36:
[----:B------:R-:W-:-:S04]  /*1970*/  LOP3.LUT R0, R3, 0x80000000, R0, 0x48, !PT ;  /* 0x8000000003007812 */ /* 0x000fc800078e4800 */
[----:B------:R-:W-:Y:S01]  /*1980*/  LOP3.LUT R25, R0, 0x7f800000, RZ, 0xfc, !PT ;  /* 0x7f80000000197812 */ /* 0x000fe200078efcff */
[----:B------:R-:W-:Y:S06]  /*1990*/  BRA `(.L_x_41) ;  /* 0x0000000000147947 */ /* 0x000fec0003800000 */
.L_x_35:
[----:B------:R-:W-:Y:S01]  /*19a0*/  LOP3.LUT R25, R3, 0x80000000, R0, 0x48, !PT ;  /* 0x8000000003197812 */ /* 0x000fe200078e4800 */
[----:B------:R-:W-:Y:S06]  /*19b0*/  BRA `(.L_x_41) ;  /* 0x00000000000c7947 */ /* 0x000fec0003800000 */
.L_x_34:
[----:B------:R-:W0:Y:S01]  /*19c0*/  MUFU.RSQ R25, -QNAN ;  /* 0xffc0000000197908 */ /* 0x000e220000001400 */
[----:B------:R-:W-:Y:S05]  /*19d0*/  BRA `(.L_x_41) ;  /* 0x0000000000047947 */ /* 0x000fea0003800000 */
.L_x_33:
[----:B------:R-:W-:-:S07]  /*19e0*/  FADD.FTZ R25, R0, R3 ;  /* 0x0000000300197221 */ /* 0x000fce0000010000 */
.L_x_41:
[----:B------:R-:W-:Y:S05]  /*19f0*/  BSYNC.RECONVERGENT B0 ;  /* 0x0000000000007941 */ /* 0x000fea0003800200 */
.L_x_31:
[----:B0-----:R-:W-:Y:S02]  /*1a00*/  IMAD.MOV.U32 R0, RZ, RZ, R25 ;  /* 0x000000ffff007224 */ /* 0x001fe400078e0019 */
[----:B------:R-:W-:Y:S01]  /*1a10*/  HFMA2 R25, -RZ, RZ, 0, 0 ;  /* 0x00000000ff197431 */ /* 0x000fe200000001ff */
[----:B------:R-:W-:-:S04]  /*1a20*/  MOV R24, R20 ;  /* 0x0000001400187202 */ /* 0x000fc80000000f00 */
[----:B------:R-:W-:Y:S05]  /*1a30*/  RET.REL.NODEC R24 `(_ZN8qr_multi23multi_calcQR_doubletileEiiiPfS0_) ;  /* 0xffffffe418707950 */ /* 0x000fea0003c3ffff */
.L_x_42:
[----:B------:R-:W-:-:S00]  /*1a40*/  BRA `(.L_x_42) ;  /* 0xfffffffc00fc7947 */ /* 0x000fc0000383ffff */
[----:B------:R-:W-:-:S00]  /*1a50*/  NOP ;  /* 0x0000000000007918 */ /* 0x000fc00000000000 */
        /* <DEDUP_REMOVED lines=10> */
.L_x_199:


//--------------------- .text._ZN8qr_multi23multi_calcQR_singletileEiiPfS0_ --------------------------
	.section	.text._ZN8qr_multi23multi_calcQR_singletileEiiPfS0_,"ax",@progbits
	.align	128
        .global         _ZN8qr_multi23multi_calcQR_singletileEiiPfS0_
        .type           _ZN8qr_multi23multi_calcQR_singletileEiiPfS0_,@function
        .size           _ZN8qr_multi23multi_calcQR_singletileEiiPfS0_,(.L_x_201 - _ZN8qr_multi23multi_calcQR_singletileEiiPfS0_)
        .other          _ZN8qr_multi23multi_calcQR_singletileEiiPfS0_,@"STO_CUDA_ENTRY STV_DEFAULT"
_ZN8qr_multi23multi_calcQR_singletileEiiPfS0_:
.text._ZN8qr_multi23multi_calcQR_singletileEiiPfS0_:
[----:B------:R-:W-:Y:S01]  /*0000*/  LDC R1, c[0x0][0x37c] ;  /* 0x0000df00ff017b82 */ /* 0x000fe20000000800 */
[----:B------:R-:W0:Y:S07]  /*0010*/  S2R R11, SR_TID.Y ;  /* 0x00000000000b7919 */ /* 0x000e2e0000002200 */
[----:B------:R-:W1:Y:S01]  /*0020*/  LDC R15, c[0x0][0x384] ;  /* 0x0000e100ff0f7b82 */ /* 0x000e620000000800 */
[----:B------:R-:W2:Y:S01]  /*0030*/  LDCU.64 UR6, c[0x0][0x358] ;  /* 0x00006b00ff0677ac */ /* 0x000ea20008000a00 */
[----:B------:R-:W-:Y:S01]  /*0040*/  BSSY.RECONVERGENT B0, `(.L_x_43) ;  /* 0x000001e000007945 */ /* 0x000fe20003800200 */
[----:B------:R-:W3:Y:S05]  /*0050*/  S2R R2, SR_TID.X ;  /* 0x0000000000027919 */ /* 0x000eea0000002100 */
[----:B------:R-:W4:Y:S08]  /*0060*/  LDC R8, c[0x0][0x380] ;  /* 0x0000e000ff087b82 */ /* 0x000f300000000800 */
[----:B------:R-:W5:Y:S01]  /*0070*/  LDC.64 R28, c[0x0][0x390] ;  /* 0x0000e400ff1c7b82 */ /* 0x000f620000000a00 */
[----:B-1----:R-:W-:-:S07]  /*0080*/  SHF.L.U32 R13, R15, 0x2, RZ ;  /* 0x000000020f0d7819 */ /* 0x002fce00000006ff */
[----:B------:R-:W-:Y:S01]  /*0090*/  BAR.SYNC.DEFER_BLOCKING 0x0 ;  /* 0x0000000000007b1d */ /* 0x000fe20000010000 */
[----:B0-----:R-:W-:Y:S01]  /*00a0*/  ISETP.NE.AND P1, PT, R11, RZ, PT ;  /* 0x000000ff0b00720c */ /* 0x001fe20003f25270 */
[C---:B----4-:R-:W-:Y:S01]  /*00b0*/  IMAD R10, R13.reuse, R8, R8 ;  /* 0x000000080d0a7224 */ /* 0x050fe200078e0208 */
[C---:B---3--:R-:W-:Y:S02]  /*00c0*/  LOP3.LUT R0, R13.reuse, R2, RZ, 0xfc, !PT ;  /* 0x000000020d007212 */ /* 0x048fe400078efcff */
[----:B------:R-:W-:Y:S02]  /*00d0*/  IADD3 R12, PT, PT, R2, 0x2, RZ ;  /* 0x00000002020c7810 */ /* 0x000fe40007ffe0ff */
[----:B------:R-:W-:Y:S01]  /*00e0*/  IADD3 R31, PT, PT, R0, R10, RZ ;  /* 0x0000000a001f7210 */ /* 0x000fe20007ffe0ff */
[----:B------:R-:W-:-:S04]  /*00f0*/  IMAD R3, R13, R8, R0 ;  /* 0x000000080d037224 */ /* 0x000fc800078e0200 */
[----:B-----5:R-:W-:-:S04]  /*0100*/  IMAD.WIDE R30, R31, 0x4, R28 ;  /* 0x000000041f1e7825 */ /* 0x020fc800078e021c */
[----:B------:R-:W-:Y:S01]  /*0110*/  IMAD.WIDE R28, R3, 0x4, R28 ;  /* 0x00000004031c7825 */ /* 0x000fe200078e021c */
[----:B--2---:R-:W-:Y:S06]  /*0120*/  @P1 BRA `(.L_x_44) ;  /* 0x0000000000141947 */ /* 0x004fec0003800000 */
[----:B------:R-:W-:-:S13]  /*0130*/  ISETP.GT.U32.AND P2, PT, R2, 0x1, PT ;  /* 0x000000010200780c */ /* 0x000fda0003f44070 */
[----:B------:R-:W-:Y:S05]  /*0140*/  @P2 BRA `(.L_x_45) ;  /* 0x0000000000342947 */ /* 0x000fea0003800000 */
[----:B------:R0:W5:Y:S04]  /*0150*/  LDG.E R27, desc[UR6][R28.64] ;  /* 0x000000061c1b7981 */ /* 0x000168000c1e1900 */
[----:B------:R0:W5:Y:S01]  /*0160*/  LDG.E R4, desc[UR6][R30.64] ;  /* 0x000000061e047981 */ /* 0x000162000c1e1900 */
[----:B------:R-:W-:Y:S05]  /*0170*/  BRA `(.L_x_45) ;  /* 0x0000000000287947 */ /* 0x000fea0003800000 */
.L_x_44:
[----:B------:R-:W-:-:S13]  /*0180*/  ISETP.GT.U32.AND P2, PT, R2, 0x1, PT ;  /* 0x000000010200780c */ /* 0x000fda0003f44070 */
[----:B------:R-:W-:Y:S05]  /*0190*/  @P2 BRA `(.L_x_45) ;  /* 0x0000000000202947 */ /* 0x000fea0003800000 */
[----:B------:R-:W0:Y:S01]  /*01a0*/  LDCU.64 UR4, c[0x0][0x390] ;  /* 0x00007200ff0477ac */ /* 0x000e220008000a00 */
[----:B------:R-:W-:Y:S01]  /*01b0*/  IMAD R3, R13, R8, R13 ;  /* 0x000000080d037224 */ /* 0x000fe200078e020d */
[----:B------:R1:W5:Y:S04]  /*01c0*/  LDG.E R4, desc[UR6][R30.64+0x8] ;  /* 0x000008061e047981 */ /* 0x000368000c1e1900 */
[----:B------:R-:W-:-:S04]  /*01d0*/  IADD3 R0, P0, PT, R3, R2, RZ ;  /* 0x0000000203007210 */ /* 0x000fc80007f1e0ff */
[----:B------:R-:W-:Y:S02]  /*01e0*/  LEA.HI.X.SX32 R3, R3, RZ, 0x1, P0 ;  /* 0x000000ff03037211 */ /* 0x000fe400000f0eff */
[----:B0-----:R-:W-:-:S04]  /*01f0*/  LEA R6, P0, R0, UR4, 0x2 ;  /* 0x0000000400067c11 */ /* 0x001fc8000f8010ff */
[----:B------:R-:W-:-:S05]  /*0200*/  LEA.HI.X R7, R0, UR5, R3, 0x2, P0 ;  /* 0x0000000500077c11 */ /* 0x000fca00080f1403 */
[----:B------:R1:W5:Y:S04]  /*0210*/  LDG.E R27, desc[UR6][R6.64+0x8] ;  /* 0x00000806061b7981 */ /* 0x000368000c1e1900 */
.L_x_45:
[----:B------:R-:W-:Y:S05]  /*0220*/  BSYNC.RECONVERGENT B0 ;  /* 0x0000000000007941 */ /* 0x000fea0003800200 */
.L_x_43:
[----:B------:R-:W-:Y:S01]  /*0230*/  BAR.SYNC.DEFER_BLOCKING 0x0 ;  /* 0x0000000000007b1d */ /* 0x000fe20000010000 */
[--C-:B------:R-:W-:Y:S01]  /*0240*/  LOP3.LUT P0, R9, R11, RZ, R2.reuse, 0xfa, !PT ;  /* 0x000000ff0b097212 */ /* 0x100fe2000780fa02 */
[----:B------:R-:W-:Y:S02]  /*0250*/  HFMA2 R26, -RZ, RZ, 0, 0 ;  /* 0x00000000ff1a7431 */ /* 0x000fe400000001ff */
[----:B------:R-:W-:-:S04]  /*0260*/  IMAD R3, R15, R8, R2 ;  /* 0x000000080f037224 */ /* 0x000fc800078e0202 */
[----:B------:R-:W2:Y:S01]  /*0270*/  LDC.64 R22, c[0x0][0x388] ;  /* 0x0000e200ff167b82 */ /* 0x000ea20000000a00 */
[----:B------:R-:W-:Y:S05]  /*0280*/  BSSY.RECONVERGENT B0, `(.L_x_46) ;  /* 0x00000d1000007945 */ /* 0x000fea0003800200 */
[----:B------:R-:W3:Y:S01]  /*0290*/  @!P0 S2R R5, SR_CgaCtaId ;  /* 0x0000000000058919 */ /* 0x000ee20000008800 */
[----:B------:R-:W-:Y:S01]  /*02a0*/  @!P0 MOV R0, 0x400 ;  /* 0x0000040000008802 */ /* 0x000fe20000000f00 */
[----:B-----5:R-:W-:Y:S01]  /*02b0*/  @!P0 FFMA R26, R4, R4, RZ ;  /* 0x00000004041a8223 */ /* 0x020fe200000000ff */
[----:B--2---:R-:W-:Y:S02]  /*02c0*/  IMAD.WIDE R22, R3, 0x4, R22 ;  /* 0x0000000403167825 */ /* 0x004fe400078e0216 */
[----:B---3--:R-:W-:-:S05]  /*02d0*/  @!P0 LEA R5, R5, R0, 0x18 ;  /* 0x0000000005058211 */ /* 0x008fca00078ec0ff */
[----:B------:R2:W-:Y:S04]  /*02e0*/  @!P0 STS [R5+0x4], R4 ;  /* 0x0000040405008388 */ /* 0x0005e80000000800 */
[----:B------:R2:W-:Y:S01]  /*02f0*/  @!P0 STS.64 [R5+0x8], R26 ;  /* 0x0000081a05008388 */ /* 0x0005e20000000a00 */
[----:B------:R-:W-:Y:S06]  /*0300*/  BAR.SYNC.DEFER_BLOCKING 0x0 ;  /* 0x0000000000007b1d */ /* 0x000fec0000010000 */
[----:B------:R-:W-:Y:S05]  /*0310*/  @P1 BRA `(.L_x_47) ;  /* 0x0000000400ac1947 */ /* 0x000fea0003800000 */
[----:B------:R-:W-:Y:S05]  /*0320*/  @P2 BRA `(.L_x_48) ;  /* 0x0000000c00182947 */ /* 0x000fea0003800000 */
[----:B------:R-:W3:Y:S01]  /*0330*/  S2UR UR5, SR_CgaCtaId ;  /* 0x00000000000579c3 */ /* 0x000ee20000008800 */
[----:B------:R-:W-:Y:S02]  /*0340*/  UMOV UR4, 0x400 ;  /* 0x0000040000047882 */ /* 0x000fe40000000000 */
[----:B---3--:R-:W-:-:S09]  /*0350*/  ULEA UR4, UR5, UR4, 0x18 ;  /* 0x0000000405047291 */ /* 0x008fd2000f8ec0ff */
[----:B-1----:R-:W1:Y:S02]  /*0360*/  LDS.64 R6, [UR4+0x8] ;  /* 0x00000804ff067984 */ /* 0x002e640008000a00 */
[C---:B-1----:R-:W-:Y:S01]  /*0370*/  FFMA R0, R7.reuse, R7, R6 ;  /* 0x0000000707007223 */ /* 0x042fe20000000006 */
[----:B------:R-:W-:-:S03]  /*0380*/  FSETP.GT.AND P0, PT, R7, RZ, PT ;  /* 0x000000ff0700720b */ /* 0x000fc60003f04000 */
[----:B------:R1:W3:Y:S01]  /*0390*/  MUFU.RSQ R3, R0 ;  /* 0x0000000000037308 */ /* 0x0002e20000001400 */
[----:B--2---:R-:W-:-:S04]  /*03a0*/  IADD3 R5, PT, PT, R0, -0xd000000, RZ ;  /* 0xf300000000057810 */ /* 0x004fc80007ffe0ff */
[----:B------:R-:W-:-:S13]  /*03b0*/  ISETP.GT.U32.AND P1, PT, R5, 0x727fffff, PT ;  /* 0x727fffff0500780c */ /* 0x000fda0003f24070 */
[----:B-1-3--:R-:W-:Y:S05]  /*03c0*/  @!P1 BRA `(.L_x_49) ;  /* 0x0000000000149947 */ /* 0x00afea0003800000 */
[----:B------:R-:W-:Y:S01]  /*03d0*/  BSSY.RECONVERGENT B1, `(.L_x_50) ;  /* 0x0000003000017945 */ /* 0x000fe20003800200 */
[----:B------:R-:W-:-:S07]  /*03e0*/  MOV R32, 0x400 ;  /* 0x0000040000207802 */ /* 0x000fce0000000f00 */
[----:B0-----:R-:W-:Y:S05]  /*03f0*/  CALL.REL.NOINC `($__internal_2_$__cuda_sm20_sqrt_rn_f32_slowpath) ;  /* 0x0000004000d87944 */ /* 0x001fea0003c00000 */
[----:B------:R-:W-:Y:S05]  /*0400*/  BSYNC.RECONVERGENT B1 ;  /* 0x0000000000017941 */ /* 0x000fea0003800200 */
.L_x_50:
[----:B------:R-:W-:Y:S05]  /*0410*/  BRA `(.L_x_51) ;  /* 0x0000000000107947 */ /* 0x000fea0003800000 */
.L_x_49:
[----:B------:R-:W-:Y:S01]  /*0420*/  FMUL.FTZ R5, R0, R3 ;  /* 0x0000000300057220 */ /* 0x000fe20000410000 */
[----:B------:R-:W-:-:S03]  /*0430*/  FMUL.FTZ R3, R3, 0.5 ;  /* 0x3f00000003037820 */ /* 0x000fc60000410000 */
[----:B------:R-:W-:-:S04]  /*0440*/  FFMA R0, -R5, R5, R0 ;  /* 0x0000000505007223 */ /* 0x000fc80000000100 */
[----:B------:R-:W-:-:S07]  /*0450*/  FFMA R0, R0, R3, R5 ;  /* 0x0000000300007223 */ /* 0x000fce0000000005 */
.L_x_51:
[----:B------:R-:W-:Y:S01]  /*0460*/  FSEL R0, R0, -R0, P0 ;  /* 0x8000000000007208 */ /* 0x000fe20000000000 */
[----:B------:R-:W-:Y:S04]  /*0470*/  BSSY.RECONVERGENT B3, `(.L_x_52) ;  /* 0x000000f000037945 */ /* 0x000fe80003800200 */
[----:B------:R-:W-:-:S04]  /*0480*/  FADD R5, R7, R0 ;  /* 0x0000000007057221 */ /* 0x000fc80000000000 */
[----:B------:R-:W-:-:S04]  /*0490*/  FMUL R15, R5, R5 ;  /* 0x00000005050f7220 */ /* 0x000fc80000400000 */
[----:B------:R-:W1:Y:S08]  /*04a0*/  MUFU.RCP R3, R15 ;  /* 0x0000000f00037308 */ /* 0x000e700000001000 */
[----:B------:R-:W2:Y:S01]  /*04b0*/  FCHK P0, R6, R15 ;  /* 0x0000000f06007302 */ /* 0x000ea20000000000 */
[----:B-1----:R-:W-:-:S04]  /*04c0*/  FFMA R0, -R15, R3, 1 ;  /* 0x3f8000000f007423 */ /* 0x002fc80000000103 */
[----:B------:R-:W-:-:S04]  /*04d0*/  FFMA R3, R3, R0, R3 ;  /* 0x0000000003037223 */ /* 0x000fc80000000003 */
[----:B------:R-:W-:-:S04]  /*04e0*/  FFMA R0, R3, R6, RZ ;  /* 0x0000000603007223 */ /* 0x000fc800000000ff */
[----:B------:R-:W-:-:S04]  /*04f0*/  FFMA R7, -R15, R0, R6 ;  /* 0x000000000f077223 */ /* 0x000fc80000000106 */
[----:B------:R-:W-:Y:S01]  /*0500*/  FFMA R0, R3, R7, R0 ;  /* 0x0000000703007223 */ /* 0x000fe20000000000 */
[----:B--2---:R-:W-:Y:S06]  /*0510*/  @!P0 BRA `(.L_x_53) ;  /* 0x0000000000108947 */ /* 0x004fec0003800000 */
[----:B------:R-:W-:Y:S02]  /*0520*/  MOV R3, R6 ;  /* 0x0000000600037202 */ /* 0x000fe40000000f00 */
[----:B------:R-:W-:Y:S02]  /*0530*/  MOV R0, R15 ;  /* 0x0000000f00007202 */ /* 0x000fe40000000f00 */
[----:B------:R-:W-:-:S07]  /*0540*/  MOV R14, 0x560 ;  /* 0x00000560000e7802 */ /* 0x000fce0000000f00 */
[----:B0-----:R-:W-:Y:S05]  /*0550*/  CALL.REL.NOINC `($__internal_3_$__cuda_sm3x_div_rn_noftz_f32_slowpath) ;  /* 0x0000004000dc7944 */ /* 0x001fea0003c00000 */
.L_x_53:
[----:B------:R-:W-:Y:S05]  /*0560*/  BSYNC.RECONVERGENT B3 ;  /* 0x0000000000037941 */ /* 0x000fea0003800200 */
.L_x_52:
[----:B------:R-:W-:Y:S01]  /*0570*/  FADD R6, R0, 1 ;  /* 0x3f80000000067421 */ /* 0x000fe20000000000 */
[----:B------:R-:W-:Y:S01]  /*0580*/  UMOV UR4, 0x40000000 ;  /* 0x4000000000047882 */ /* 0x000fe20000000000 */
[----:B------:R-:W-:Y:S01]  /*0590*/  BSSY.RECONVERGENT B3, `(.L_x_54) ;  /* 0x000000f000037945 */ /* 0x000fe20003800200 */
[----:B------:R-:W-:Y:S01]  /*05a0*/  MOV R7, UR4 ;  /* 0x0000000400077c02 */ /* 0x000fe20008000f00 */
[----:B------:R-:W1:Y:S08]  /*05b0*/  MUFU.RCP R17, R6 ;  /* 0x0000000600117308 */ /* 0x000e700000001000 */
[----:B------:R-:W2:Y:S01]  /*05c0*/  FCHK P0, R7, R6 ;  /* 0x0000000607007302 */ /* 0x000ea20000000000 */
[----:B-1----:R-:W-:-:S04]  /*05d0*/  FFMA R0, -R6, R17, 1 ;  /* 0x3f80000006007423 */ /* 0x002fc80000000111 */
[----:B------:R-:W-:-:S04]  /*05e0*/  FFMA R17, R17, R0, R17 ;  /* 0x0000000011117223 */ /* 0x000fc80000000011 */
[----:B------:R-:W-:-:S04]  /*05f0*/  FFMA R0, R17, 2, RZ ;  /* 0x4000000011007823 */ /* 0x000fc800000000ff */
[----:B------:R-:W-:-:S04]  /*0600*/  FFMA R3, -R6, R0, 2 ;  /* 0x4000000006037423 */ /* 0x000fc80000000100 */
[----:B------:R-:W-:Y:S01]  /*0610*/  FFMA R17, R17, R3, R0 ;  /* 0x0000000311117223 */ /* 0x000fe20000000000 */
[----:B--2---:R-:W-:Y:S06]  /*0620*/  @!P0 BRA `(.L_x_55) ;  /* 0x0000000000148947 */ /* 0x004fec0003800000 */
[----:B------:R-:W-:Y:S01]  /*0630*/  HFMA2 R3, -RZ, RZ, 2, 0 ;  /* 0x40000000ff037431 */ /* 0x000fe200000001ff */
[----:B------:R-:W-:Y:S02]  /*0640*/  MOV R0, R6 ;  /* 0x0000000600007202 */ /* 0x000fe40000000f00 */
[----:B------:R-:W-:-:S07]  /*0650*/  MOV R14, 0x670 ;  /* 0x00000670000e7802 */ /* 0x000fce0000000f00 */
[----:B0-----:R-:W-:Y:S05]  /*0660*/  CALL.REL.NOINC `($__internal_3_$__cuda_sm3x_div_rn_noftz_f32_slowpath) ;  /* 0x0000004000987944 */ /* 0x001fea0003c00000 */
[----:B------:R-:W-:-:S07]  /*0670*/  MOV R17, R0 ;  /* 0x0000000000117202 */ /* 0x000fce0000000f00 */
.L_x_55:
[----:B------:R-:W-:Y:S05]  /*0680*/  BSYNC.RECONVERGENT B3 ;  /* 0x0000000000037941 */ /* 0x000fea0003800200 */
.L_x_54:
[----:B------:R-:W-:Y:S01]  /*0690*/  ISETP.NE.AND P0, PT, R2, 0x1, PT ;  /* 0x000000010200780c */ /* 0x000fe20003f05270 */
[----:B------:R-:W-:-:S12]  /*06a0*/  BSSY.RECONVERGENT B3, `(.L_x_56) ;  /* 0x000001b000037945 */ /* 0x000fd80003800200 */
[----:B------:R-:W-:Y:S05]  /*06b0*/  @P0 BRA `(.L_x_57) ;  /* 0x0000000000500947 */ /* 0x000fea0003800000 */
[----:B------:R-:W1:Y:S01]  /*06c0*/  S2UR UR5, SR_CgaCtaId ;  /* 0x00000000000579c3 */ /* 0x000e620000008800 */
[----:B------:R-:W-:Y:S01]  /*06d0*/  UMOV UR4, 0x400 ;  /* 0x0000040000047882 */ /* 0x000fe20000000000 */
[----:B------:R-:W2:Y:S01]  /*06e0*/  MUFU.RCP R0, R5 ;  /* 0x0000000500007308 */ /* 0x000ea20000001000 */
[----:B------:R-:W-:Y:S01]  /*06f0*/  BSSY.RECONVERGENT B4, `(.L_x_58) ;  /* 0x000000e000047945 */ /* 0x000fe20003800200 */
[----:B--2---:R-:W-:-:S04]  /*0700*/  FFMA R7, -R5, R0, 1 ;  /* 0x3f80000005077423 */ /* 0x004fc80000000100 */
[----:B------:R-:W-:Y:S01]  /*0710*/  FFMA R0, R0, R7, R0 ;  /* 0x0000000700007223 */ /* 0x000fe20000000000 */
[----:B-1----:R-:W-:-:S09]  /*0720*/  ULEA UR4, UR5, UR4, 0x18 ;  /* 0x0000000405047291 */ /* 0x002fd2000f8ec0ff */
[----:B------:R-:W1:Y:S02]  /*0730*/  LDS R21, [UR4+0x4] ;  /* 0x00000404ff157984 */ /* 0x000e640008000800 */
[----:B-1----:R-:W-:-:S04]  /*0740*/  FFMA R3, R4, R21, R26 ;  /* 0x0000001504037223 */ /* 0x002fc8000000001a */
[----:B------:R-:W1:Y:S01]  /*0750*/  FCHK P0, R3, R5 ;  /* 0x0000000503007302 */ /* 0x000e620000000000 */
[----:B------:R-:W-:-:S04]  /*0760*/  FFMA R7, R3, R0, RZ ;  /* 0x0000000003077223 */ /* 0x000fc800000000ff */
[----:B------:R-:W-:-:S04]  /*0770*/  FFMA R6, -R5, R7, R3 ;  /* 0x0000000705067223 */ /* 0x000fc80000000103 */
[----:B------:R-:W-:Y:S01]  /*0780*/  FFMA R0, R0, R6, R7 ;  /* 0x0000000600007223 */ /* 0x000fe20000000007 */
[----:B-1----:R-:W-:Y:S06]  /*0790*/  @!P0 BRA `(.L_x_59) ;  /* 0x00000000000c8947 */ /* 0x002fec0003800000 */
[----:B------:R-:W-:Y:S02]  /*07a0*/  MOV R0, R5 ;  /* 0x0000000500007202 */ /* 0x000fe40000000f00 */
[----:B------:R-:W-:-:S07]  /*07b0*/  MOV R14, 0x7d0 ;  /* 0x000007d0000e7802 */ /* 0x000fce0000000f00 */
[----:B0-----:R-:W-:Y:S05]  /*07c0*/  CALL.REL.NOINC `($__internal_3_$__cuda_sm3x_div_rn_noftz_f32_slowpath) ;  /* 0x0000004000407944 */ /* 0x001fea0003c00000 */
.L_x_59:
[----:B------:R-:W-:Y:S05]  /*07d0*/  BSYNC.RECONVERGENT B4 ;  /* 0x0000000000047941 */ /* 0x000fea0003800200 */
.L_x_58:
[----:B------:R-:W-:Y:S01]  /*07e0*/  MOV R26, R0 ;  /* 0x00000000001a7202 */ /* 0x000fe20000000f00 */
[----:B------:R-:W-:Y:S06]  /*07f0*/  BRA `(.L_x_60) ;  /* 0x0000000000147947 */ /* 0x000fec0003800000 */
.L_x_57:
[----:B------:R-:W1:Y:S01]  /*0800*/  S2UR UR5, SR_CgaCtaId ;  /* 0x00000000000579c3 */ /* 0x000e620000008800 */
[----:B------:R-:W-:Y:S01]  /*0810*/  UMOV UR4, 0x400 ;  /* 0x0000040000047882 */ /* 0x000fe20000000000 */
[----:B------:R2:W-:Y:S01]  /*0820*/  STG.E desc[UR6][R22.64], R17 ;  /* 0x0000001116007986 */ /* 0x0005e2000c101906 */
[----:B-1----:R-:W-:-:S09]  /*0830*/  ULEA UR4, UR5, UR4, 0x18 ;  /* 0x0000000405047291 */ /* 0x002fd2000f8ec0ff */
[----:B--2---:R-:W1:Y:S03]  /*0840*/  LDS R21, [UR4+0x4] ;  /* 0x00000404ff157984 */ /* 0x004e660008000800 */
.L_x_60:
[----:B------:R-:W-:Y:S05]  /*0850*/  BSYNC.RECONVERGENT B3 ;  /* 0x0000000000037941 */ /* 0x000fea0003800200 */
.L_x_56:
[----:B------:R-:W-:Y:S01]  /*0860*/  FADD R26, R27, R26 ;  /* 0x0000001a1b1a7221 */ /* 0x000fe20000000000 */
[----:B------:R-:W2:Y:S01]  /*0870*/  MUFU.RCP R0, R5 ;  /* 0x0000000500007308 */ /* 0x000ea20000001000 */
[----:B------:R-:W-:Y:S01]  /*0880*/  ISETP.NE.AND P0, PT, R2, 0x1, PT ;  /* 0x000000010200780c */ /* 0x000fe20003f05270 */
[----:B------:R-:W-:Y:S01]  /*0890*/  BSSY.RECONVERGENT B3, `(.L_x_61) ;  /* 0x0000011000037945 */ /* 0x000fe20003800200 */
[----:B------:R-:W-:-:S04]  /*08a0*/  FMUL R26, R26, R17 ;  /* 0x000000111a1a7220 */ /* 0x000fc80000400000 */
[----:B-1----:R-:W-:Y:S01]  /*08b0*/  FMUL R21, R26, R21 ;  /* 0x000000151a157220 */ /* 0x002fe20000400000 */
[----:B------:R-:W-:-:S03]  /*08c0*/  FADD R27, R27, -R26 ;  /* 0x8000001a1b1b7221 */ /* 0x000fc60000000000 */
[----:B------:R-:W-:-:S05]  /*08d0*/  FFMA R21, R4, R5, -R21 ;  /* 0x0000000504157223 */ /* 0x000fca0000000815 */
[----:B------:R-:W-:Y:S01]  /*08e0*/  FSEL R6, R21, R4, !P0 ;  /* 0x0000000415067208 */ /* 0x000fe20004000000 */
[----:B--2---:R-:W-:-:S03]  /*08f0*/  FFMA R3, -R5, R0, 1 ;  /* 0x3f80000005037423 */ /* 0x004fc60000000100 */
[----:B------:R-:W1:Y:S01]  /*0900*/  FCHK P0, R6, R5 ;  /* 0x0000000506007302 */ /* 0x000e620000000000 */
[----:B------:R-:W-:-:S04]  /*0910*/  FFMA R0, R0, R3, R0 ;  /* 0x0000000300007223 */ /* 0x000fc80000000000 */
[----:B------:R-:W-:-:S04]  /*0920*/  FFMA R3, R0, R6, RZ ;  /* 0x0000000600037223 */ /* 0x000fc800000000ff */
[----:B------:R-:W-:-:S04]  /*0930*/  FFMA R4, -R5, R3, R6 ;  /* 0x0000000305047223 */ /* 0x000fc80000000106 */
[----:B------:R-:W-:Y:S01]  /*0940*/  FFMA R0, R0, R4, R3 ;  /* 0x0000000400007223 */ /* 0x000fe20000000003 */
[----:B-1----:R-:W-:Y:S06]  /*0950*/  @!P0 BRA `(.L_x_62) ;  /* 0x0000000000108947 */ /* 0x002fec0003800000 */
[----:B------:R-:W-:Y:S02]  /*0960*/  MOV R3, R6 ;  /* 0x0000000600037202 */ /* 0x000fe40000000f00 */
[----:B------:R-:W-:Y:S02]  /*0970*/  MOV R0, R5 ;  /* 0x0000000500007202 */ /* 0x000fe40000000f00 */
[----:B------:R-:W-:-:S07]  /*0980*/  MOV R14, 0x9a0 ;  /* 0x000009a0000e7802 */ /* 0x000fce0000000f00 */
[----:B0-----:R-:W-:Y:S05]  /*0990*/  CALL.REL.NOINC `($__internal_3_$__cuda_sm3x_div_rn_noftz_f32_slowpath) ;  /* 0x0000003c00cc7944 */ /* 0x001fea0003c00000 */
.L_x_62:
[----:B------:R-:W-:Y:S05]  /*09a0*/  BSYNC.RECONVERGENT B3 ;  /* 0x0000000000037941 */ /* 0x000fea0003800200 */
.L_x_61:
[----:B------:R-:W-:Y:S01]  /*09b0*/  MOV R4, R0 ;  /* 0x0000000000047202 */ /* 0x000fe20000000f00 */
[----:B------:R-:W-:Y:S06]  /*09c0*/  BRA `(.L_x_48) ;  /* 0x0000000400707947 */ /* 0x000fec0003800000 */
.L_x_47:
        /* <DEDUP_REMOVED lines=15> */
.L_x_64:
[----:B------:R-:W-:Y:S05]  /*0ac0*/  BRA `(.L_x_65) ;  /* 0x0000000000107947 */ /* 0x000fea0003800000 */
.L_x_63:
[----:B------:R-:W-:Y:S01]  /*0ad0*/  FMUL.FTZ R5, R0, R3 ;  /* 0x0000000300057220 */ /* 0x000fe20000410000 */
[----:B------:R-:W-:-:S03]  /*0ae0*/  FMUL.FTZ R3, R3, 0.5 ;  /* 0x3f00000003037820 */ /* 0x000fc60000410000 */
[----:B------:R-:W-:-:S04]  /*0af0*/  FFMA R0, -R5, R5, R0 ;  /* 0x0000000505007223 */ /* 0x000fc80000000100 */
[----:B------:R-:W-:-:S07]  /*0b00*/  FFMA R0, R0, R3, R5 ;  /* 0x0000000300007223 */ /* 0x000fce0000000005 */
.L_x_65:
        /* <DEDUP_REMOVED lines=16> */
.L_x_67:
[----:B------:R-:W-:Y:S05]  /*0c10*/  BSYNC.RECONVERGENT B3 ;  /* 0x0000000000037941 */ /* 0x000fea0003800200 */
.L_x_66:
        /* <DEDUP_REMOVED lines=17> */
.L_x_69:
[----:B------:R-:W-:Y:S05]  /*0d30*/  BSYNC.RECONVERGENT B3 ;  /* 0x0000000000037941 */ /* 0x000fea0003800200 */
.L_x_68:
        /* <DEDUP_REMOVED lines=17> */
.L_x_71:
[----:B------:R-:W-:Y:S05]  /*0e50*/  BSYNC.RECONVERGENT B3 ;  /* 0x0000000000037941 */ /* 0x000fea0003800200 */
.L_x_70:
[----:B------:R-:W1:Y:S01]  /*0e60*/  MUFU.RCP R8, R5 ;  /* 0x0000000500087308 */ /* 0x000e620000001000 */
[----:B------:R-:W-:Y:S01]  /*0e70*/  FADD R3, R27, R0 ;  /* 0x000000001b037221 */ /* 0x000fe20000000000 */
[----:B------:R-:W-:Y:S03]  /*0e80*/  BSSY.RECONVERGENT B3, `(.L_x_72) ;  /* 0x000000f000037945 */ /* 0x000fe60003800200 */
[----:B------:R-:W-:-:S04]  /*0e90*/  FMUL R6, R3, R6 ;  /* 0x0000000603067220 */ /* 0x000fc80000400000 */
[----:B------:R-:W-:Y:S01]  /*0ea0*/  FMUL R14, R17, R6 ;  /* 0x00000006110e7220 */ /* 0x000fe20000400000 */
[----:B------:R-:W-:-:S03]  /*0eb0*/  FADD R27, R27, -R6 ;  /* 0x800000061b1b7221 */ /* 0x000fc60000000000 */
        /* <DEDUP_REMOVED lines=11> */
.L_x_73:
[----:B------:R-:W-:Y:S05]  /*0f70*/  BSYNC.RECONVERGENT B3 ;  /* 0x0000000000037941 */ /* 0x000fea0003800200 */
.L_x_72:
[----:B------:R-:W-:-:S07]  /*0f80*/  FADD R4, R4, -R0 ;  /* 0x8000000004047221 */ /* 0x000fce0000000000 */
.L_x_48:
[----:B------:R-:W-:Y:S05]  /*0f90*/  BSYNC.RECONVERGENT B0 ;  /* 0x0000000000007941 */ /* 0x000fea0003800200 */
.L_x_46:
[----:B------:R-:W3:Y:S08]  /*0fa0*/  LDC R15, c[0x0][0x380] ;  /* 0x0000e000ff0f7b82 */ /* 0x000ef00000000800 */
[----:B------:R-:W-:Y:S01]  /*0fb0*/  BAR.SYNC.DEFER_BLOCKING 0x0 ;  /* 0x0000000000007b1d */ /* 0x000fe20000010000 */
[----:B------:R-:W-:-:S05]  /*0fc0*/  ISETP.NE.AND P0, PT, R11, RZ, PT ;  /* 0x000000ff0b00720c */ /* 0x000fca0003f05270 */
[----:B------:R-:W-:Y:S02]  /*0fd0*/  BSSY.RECONVERGENT B0, `(.L_x_74) ;  /* 0x0000013000007945 */ /* 0x000fe40003800200 */
[----:B------:R-:W4:Y:S01]  /*0fe0*/  LDC.64 R16, c[0x0][0x390] ;  /* 0x0000e400ff107b82 */ /* 0x000f220000000a00 */
[----:B---3--:R-:W-:-:S04]  /*0ff0*/  IADD3 R3, PT, PT, R10, R15, R13 ;  /* 0x0000000f0a037210 */ /* 0x008fc80007ffe00d */
[----:B------:R-:W-:-:S05]  /*1000*/  IADD3 R3, PT, PT, R12, R3, RZ ;  /* 0x000000030c037210 */ /* 0x000fca0007ffe0ff */
[----:B----4-:R-:W-:-:S04]  /*1010*/  IMAD.WIDE R16, R3, 0x4, R16 ;  /* 0x0000000403107825 */ /* 0x010fc800078e0210 */
[----:B------:R-:W-:Y:S01]  /*1020*/  IMAD.WIDE R20, R15, 0x4, R16 ;  /* 0x000000040f147825 */ /* 0x000fe200078e0210 */
[----:B------:R-:W-:Y:S06]  /*1030*/  @P0 BRA `(.L_x_75) ;  /* 0x0000000000200947 */ /* 0x000fec0003800000 */
[----:B------:R-:W-:-:S13]  /*1040*/  ISETP.GT.U32.AND P1, PT, R2, 0x1, PT ;  /* 0x000000010200780c */ /* 0x000fda0003f24070 */
[----:B------:R-:W-:Y:S05]  /*1050*/  @P1 BRA `(.L_x_76) ;  /* 0x0000000000281947 */ /* 0x000fea0003800000 */
[C---:B-1----:R-:W-:Y:S01]  /*1060*/  IMAD.WIDE R6, R15.reuse, 0x4, R30 ;  /* 0x000000040f067825 */ /* 0x042fe200078e021e */
[----:B------:R4:W-:Y:S04]  /*1070*/  STG.E desc[UR6][R30.64], R4 ;  /* 0x000000041e007986 */ /* 0x0009e8000c101906 */
[----:B--2---:R4:W5:Y:S01]  /*1080*/  LDG.E R5, desc[UR6][R6.64] ;  /* 0x0000000606057981 */ /* 0x004962000c1e1900 */
[----:B------:R-:W-:-:S05]  /*1090*/  IMAD.WIDE R14, R15, 0x4, R6 ;  /* 0x000000040f0e7825 */ /* 0x000fca00078e0206 */
[----:B------:R4:W5:Y:S01]  /*10a0*/  LDG.E R8, desc[UR6][R14.64] ;  /* 0x000000060e087981 */ /* 0x000962000c1e1900 */
[----:B------:R-:W-:Y:S05]  /*10b0*/  BRA `(.L_x_76) ;  /* 0x0000000000107947 */ /* 0x000fea0003800000 */
.L_x_75:
[----:B------:R-:W-:-:S13]  /*10c0*/  ISETP.GT.U32.AND P1, PT, R2, 0x1, PT ;  /* 0x000000010200780c */ /* 0x000fda0003f24070 */
[----:B------:R-:W-:Y:S05]  /*10d0*/  @P1 BRA `(.L_x_76) ;  /* 0x0000000000081947 */ /* 0x000fea0003800000 */
[----:B------:R3:W5:Y:S04]  /*10e0*/  LDG.E R8, desc[UR6][R20.64] ;  /* 0x0000000614087981 */ /* 0x000768000c1e1900 */
[----:B--2---:R3:W5:Y:S02]  /*10f0*/  LDG.E R5, desc[UR6][R16.64] ;  /* 0x0000000610057981 */ /* 0x004764000c1e1900 */
.L_x_76:
[----:B------:R-:W-:Y:S05]  /*1100*/  BSYNC.RECONVERGENT B0 ;  /* 0x0000000000007941 */ /* 0x000fea0003800200 */
.L_x_74:
[----:B------:R-:W-:Y:S01]  /*1110*/  BAR.SYNC.DEFER_BLOCKING 0x0 ;  /* 0x0000000000007b1d */ /* 0x000fe20000010000 */
[----:B------:R-:W-:Y:S01]  /*1120*/  ISETP.NE.AND P0, PT, R9, RZ, PT ;  /* 0x000000ff0900720c */ /* 0x000fe20003f05270 */
[----:B-1--4-:R-:W-:Y:S01]  /*1130*/  HFMA2 R6, -RZ, RZ, 0, 0 ;  /* 0x00000000ff067431 */ /* 0x012fe200000001ff */
[----:B------:R-:W-:-:S03]  /*1140*/  MOV R7, R27 ;  /* 0x0000001b00077202 */ /* 0x000fc60000000f00 */
[----:B------:R-:W-:Y:S08]  /*1150*/  BSSY.RECONVERGENT B0, `(.L_x_77) ;  /* 0x00000f5000007945 */ /* 0x000ff00003800200 */
[----:B------:R-:W1:Y:S01]  /*1160*/  @!P0 S2R R3, SR_CgaCtaId ;  /* 0x0000000000038919 */ /* 0x000e620000008800 */
[----:B------:R-:W-:Y:S01]  /*1170*/  @!P0 MOV R0, 0x400 ;  /* 0x0000040000008802 */ /* 0x000fe20000000f00 */
[----:B------:R-:W-:-:S04]  /*1180*/  @!P0 FFMA R14, R4, R4, RZ ;  /* 0x00000004040e8223 */ /* 0x000fc800000000ff */
[----:B-----5:R-:W-:Y:S01]  /*1190*/  @!P0 FFMA R6, R5, R5, R14 ;  /* 0x0000000505068223 */ /* 0x020fe2000000000e */
[----:B-1----:R-:W-:-:S05]  /*11a0*/  @!P0 LEA R0, R3, R0, 0x18 ;  /* 0x0000000003008211 */ /* 0x002fca00078ec0ff */
[----:B------:R1:W-:Y:S01]  /*11b0*/  @!P0 STS.128 [R0], R4 ;  /* 0x0000000400008388 */ /* 0x0003e20000000c00 */
[----:B------:R-:W-:Y:S01]  /*11c0*/  BAR.SYNC.DEFER_BLOCKING 0x0 ;  /* 0x0000000000007b1d */ /* 0x000fe20000010000 */
[----:B------:R-:W-:-:S13]  /*11d0*/  ISETP.NE.AND P0, PT, R11, RZ, PT ;  /* 0x000000ff0b00720c */ /* 0x000fda0003f05270 */
[----:B------:R-:W-:Y:S05]  /*11e0*/  @!P0 BRA `(.L_x_78) ;  /* 0x0000000400bc8947 */ /* 0x000fea0003800000 */
[----:B------:R-:W-:Y:S05]  /*11f0*/  @P1 BRA `(.L_x_79) ;  /* 0x0000000c00a81947 */ /* 0x000fea0003800000 */
[----:B------:R-:W4:Y:S01]  /*1200*/  S2UR UR5, SR_CgaCtaId ;  /* 0x00000000000579c3 */ /* 0x000f220000008800 */
[----:B------:R-:W-:Y:S02]  /*1210*/  UMOV UR4, 0x400 ;  /* 0x0000040000047882 */ /* 0x000fe40000000000 */
[----:B----4-:R-:W-:-:S09]  /*1220*/  ULEA UR4, UR5, UR4, 0x18 ;  /* 0x0000000405047291 */ /* 0x010fd2000f8ec0ff */
[----:B------:R-:W1:Y:S02]  /*1230*/  LDS.64 R18, [UR4+0x8] ;  /* 0x00000804ff127984 */ /* 0x000e640008000a00 */
[C---:B-1----:R-:W-:Y:S01]  /*1240*/  FFMA R0, R19.reuse, R19, R18 ;  /* 0x0000001313007223 */ /* 0x042fe20000000012 */
[----:B------:R-:W-:-:S03]  /*1250*/  FSETP.GT.AND P0, PT, R19, RZ, PT ;  /* 0x000000ff1300720b */ /* 0x000fc60003f04000 */
[----:B------:R1:W4:Y:S01]  /*1260*/  MUFU.RSQ R3, R0 ;  /* 0x0000000000037308 */ /* 0x0003220000001400 */
[----:B------:R-:W-:-:S04]  /*1270*/  IADD3 R7, PT, PT, R0, -0xd000000, RZ ;  /* 0xf300000000077810 */ /* 0x000fc80007ffe0ff */
[----:B------:R-:W-:-:S13]  /*1280*/  ISETP.GT.U32.AND P1, PT, R7, 0x727fffff, PT ;  /* 0x727fffff0700780c */ /* 0x000fda0003f24070 */
[----:B-1--4-:R-:W-:Y:S05]  /*1290*/  @!P1 BRA `(.L_x_80) ;  /* 0x0000000000149947 */ /* 0x012fea0003800000 */
[----:B------:R-:W-:Y:S01]  /*12a0*/  BSSY.RECONVERGENT B1, `(.L_x_81) ;  /* 0x0000003000017945 */ /* 0x000fe20003800200 */
[----:B------:R-:W-:-:S07]  /*12b0*/  MOV R32, 0x12d0 ;  /* 0x000012d000207802 */ /* 0x000fce0000000f00 */
[----:B0-23--:R-:W-:Y:S05]  /*12c0*/  CALL.REL.NOINC `($__internal_2_$__cuda_sm20_sqrt_rn_f32_slowpath) ;  /* 0x0000003400247944 */ /* 0x00dfea0003c00000 */
[----:B------:R-:W-:Y:S05]  /*12d0*/  BSYNC.RECONVERGENT B1 ;  /* 0x0000000000017941 */ /* 0x000fea0003800200 */
.L_x_81:
[----:B------:R-:W-:Y:S05]  /*12e0*/  BRA `(.L_x_82) ;  /* 0x0000000000107947 */ /* 0x000fea0003800000 */
.L_x_80:
[----:B------:R-:W-:Y:S01]  /*12f0*/  FMUL.FTZ R7, R0, R3 ;  /* 0x0000000300077220 */ /* 0x000fe20000410000 */
[----:B------:R-:W-:-:S03]  /*1300*/  FMUL.FTZ R3, R3, 0.5 ;  /* 0x3f00000003037820 */ /* 0x000fc60000410000 */
[----:B------:R-:W-:-:S04]  /*1310*/  FFMA R0, -R7, R7, R0 ;  /* 0x0000000707007223 */ /* 0x000fc80000000100 */
[----:B------:R-:W-:-:S07]  /*1320*/  FFMA R0, R0, R3, R7 ;  /* 0x0000000300007223 */ /* 0x000fce0000000007 */
.L_x_82:
[----:B--2---:R-:W-:Y:S01]  /*1330*/  FSEL R26, R0, -R0, P0 ;  /* 0x80000000001a7208 */ /* 0x004fe20000000000 */
        /* <DEDUP_REMOVED lines=14> */
[----:B0--3--:R-:W-:Y:S05]  /*1420*/  CALL.REL.NOINC `($__internal_3_$__cuda_sm3x_div_rn_noftz_f32_slowpath) ;  /* 0x0000003400287944 */ /* 0x009fea0003c00000 */
.L_x_84:
[----:B------:R-:W-:Y:S05]  /*1430*/  BSYNC.RECONVERGENT B3 ;  /* 0x0000000000037941 */ /* 0x000fea0003800200 */
.L_x_83:
        /* <DEDUP_REMOVED lines=15> */
[----:B0--3--:R-:W-:Y:S05]  /*1530*/  CALL.REL.NOINC `($__internal_3_$__cuda_sm3x_div_rn_noftz_f32_slowpath) ;  /* 0x0000003000e47944 */ /* 0x009fea0003c00000 */
[----:B------:R-:W-:-:S07]  /*1540*/  MOV R32, R0 ;  /* 0x0000000000207202 */ /* 0x000fce0000000f00 */
.L_x_86:
[----:B------:R-:W-:Y:S05]  /*1550*/  BSYNC.RECONVERGENT B3 ;  /* 0x0000000000037941 */ /* 0x000fea0003800200 */
.L_x_85:
[----:B------:R-:W1:Y:S01]  /*1560*/  S2UR UR5, SR_CgaCtaId ;  /* 0x00000000000579c3 */ /* 0x000e620000008800 */
[----:B------:R-:W-:Y:S01]  /*1570*/  UMOV UR4, 0x400 ;  /* 0x0000040000047882 */ /* 0x000fe20000000000 */
[----:B------:R-:W2:Y:S01]  /*1580*/  MUFU.RCP R7, R26 ;  /* 0x0000001a00077308 */ /* 0x000ea20000001000 */
[----:B------:R-:W-:Y:S01]  /*1590*/  BSSY.RECONVERGENT B3, `(.L_x_87) ;  /* 0x000000f000037945 */ /* 0x000fe20003800200 */
[----:B--2---:R-:W-:-:S04]  /*15a0*/  FFMA R0, -R26, R7, 1 ;  /* 0x3f8000001a007423 */ /* 0x004fc80000000107 */
[----:B------:R-:W-:Y:S01]  /*15b0*/  FFMA R0, R7, R0, R7 ;  /* 0x0000000007007223 */ /* 0x000fe20000000007 */
[----:B-1----:R-:W-:-:S09]  /*15c0*/  ULEA UR4, UR5, UR4, 0x18 ;  /* 0x0000000405047291 */ /* 0x002fd2000f8ec0ff */
[----:B------:R-:W1:Y:S02]  /*15d0*/  LDS.64 R34, [UR4] ;  /* 0x00000004ff227984 */ /* 0x000e640008000a00 */
[----:B-1----:R-:W-:-:S04]  /*15e0*/  FFMA R6, R4, R34, R6 ;  /* 0x0000002204067223 */ /* 0x002fc80000000006 */
[----:B------:R-:W-:-:S04]  /*15f0*/  FFMA R3, R5, R35, R6 ;  /* 0x0000002305037223 */ /* 0x000fc80000000006 */
[----:B------:R-:W1:Y:S01]  /*1600*/  FCHK P0, R3, R26 ;  /* 0x0000001a03007302 */ /* 0x000e620000000000 */
[----:B------:R-:W-:-:S04]  /*1610*/  FFMA R7, R3, R0, RZ ;  /* 0x0000000003077223 */ /* 0x000fc800000000ff */
[----:B------:R-:W-:-:S04]  /*1620*/  FFMA R6, -R26, R7, R3 ;  /* 0x000000071a067223 */ /* 0x000fc80000000103 */
[----:B------:R-:W-:Y:S01]  /*1630*/  FFMA R0, R0, R6, R7 ;  /* 0x0000000600007223 */ /* 0x000fe20000000007 */
[----:B-1----:R-:W-:Y:S06]  /*1640*/  @!P0 BRA `(.L_x_88) ;  /* 0x00000000000c8947 */ /* 0x002fec0003800000 */
[----:B------:R-:W-:Y:S02]  /*1650*/  MOV R0, R26 ;  /* 0x0000001a00007202 */ /* 0x000fe40000000f00 */
[----:B------:R-:W-:-:S07]  /*1660*/  MOV R14, 0x1680 ;  /* 0x00001680000e7802 */ /* 0x000fce0000000f00 */
[----:B0--3--:R-:W-:Y:S05]  /*1670*/  CALL.REL.NOINC `($__internal_3_$__cuda_sm3x_div_rn_noftz_f32_slowpath) ;  /* 0x0000003000947944 */ /* 0x009fea0003c00000 */
.L_x_88:
[----:B------:R-:W-:Y:S05]  /*1680*/  BSYNC.RECONVERGENT B3 ;  /* 0x0000000000037941 */ /* 0x000fea0003800200 */
.L_x_87:
        /* <DEDUP_REMOVED lines=17> */
[----:B------:R-:W-:-:S07]  /*17a0*/  MOV R3, R0 ;  /* 0x0000000000037202 */ /* 0x000fce0000000f00 */
.L_x_90:
[----:B------:R-:W-:Y:S05]  /*17b0*/  BSYNC.RECONVERGENT B3 ;  /* 0x0000000000037941 */ /* 0x000fea0003800200 */
.L_x_89:
[----:B------:R-:W1:Y:S01]  /*17c0*/  MUFU.RCP R7, R26 ;  /* 0x0000001a00077308 */ /* 0x000e620000001000 */
[----:B------:R-:W-:Y:S01]  /*17d0*/  FMUL R35, R32, R35 ;  /* 0x0000002320237220 */ /* 0x000fe20000400000 */
[----:B------:R-:W-:Y:S01]  /*17e0*/  BSSY.RECONVERGENT B3, `(.L_x_91) ;  /* 0x000000d000037945 */ /* 0x000fe20003800200 */
[----:B------:R-:W-:-:S05]  /*17f0*/  FADD R4, R4, -R3 ;  /* 0x8000000304047221 */ /* 0x000fca0000000000 */
        /* <DEDUP_REMOVED lines=11> */
.L_x_92:
[----:B------:R-:W-:Y:S05]  /*18b0*/  BSYNC.RECONVERGENT B3 ;  /* 0x0000000000037941 */ /* 0x000fea0003800200 */
.L_x_91:
[----:B------:R-:W-:Y:S01]  /*18c0*/  FADD R5, R5, -R0 ;  /* 0x8000000005057221 */ /* 0x000fe20000000000 */
[----:B------:R-:W-:Y:S06]  /*18d0*/  BRA `(.L_x_79) ;  /* 0x0000000400f07947 */ /* 0x000fec0003800000 */
.L_x_78:
        /* <DEDUP_REMOVED lines=15> */
.L_x_94:
[----:B------:R-:W-:Y:S05]  /*19d0*/  BRA `(.L_x_95) ;  /* 0x0000000000107947 */ /* 0x000fea0003800000 */
.L_x_93:
[----:B------:R-:W-:Y:S01]  /*19e0*/  FMUL.FTZ R7, R0, R3 ;  /* 0x0000000300077220 */ /* 0x000fe20000410000 */
[----:B------:R-:W-:-:S03]  /*19f0*/  FMUL.FTZ R3, R3, 0.5 ;  /* 0x3f00000003037820 */ /* 0x000fc60000410000 */
[----:B------:R-:W-:-:S04]  /*1a00*/  FFMA R0, -R7, R7, R0 ;  /* 0x0000000707007223 */ /* 0x000fc80000000100 */
[----:B------:R-:W-:-:S07]  /*1a10*/  FFMA R0, R0, R3, R7 ;  /* 0x0000000300007223 */ /* 0x000fce0000000007 */
.L_x_95:
        /* <DEDUP_REMOVED lines=16> */
.L_x_97:
[----:B------:R-:W-:Y:S05]  /*1b20*/  BSYNC.RECONVERGENT B3 ;  /* 0x0000000000037941 */ /* 0x000fea0003800200 */
.L_x_96:
        /* <DEDUP_REMOVED lines=17> */
.L_x_99:
[----:B------:R-:W-:Y:S05]  /*1c40*/  BSYNC.RECONVERGENT B3 ;  /* 0x0000000000037941 */ /* 0x000fea0003800200 */
.L_x_98:
[----:B------:R-:W-:Y:S01]  /*1c50*/  ISETP.NE.AND P0, PT, R2, 0x1, PT ;  /* 0x000000010200780c */ /* 0x000fe20003f05270 */
[----:B------:R-:W-:-:S12]  /*1c60*/  BSSY.RECONVERGENT B3, `(.L_x_100) ;  /* 0x0000017000037945 */ /* 0x000fd80003800200 */
[----:B------:R1:W-:Y:S01]  /*1c70*/  @P0 STG.E desc[UR6][R22.64+0x8], R33 ;  /* 0x0000082116000986 */ /* 0x0003e2000c101906 */
[----:B------:R-:W-:Y:S05]  /*1c80*/  @P0 BRA `(.L_x_101) ;  /* 0x0000000000500947 */ /* 0x000fea0003800000 */
[----:B------:R-:W2:Y:S01]  /*1c90*/  S2UR UR5, SR_CgaCtaId ;  /* 0x00000000000579c3 */ /* 0x000ea20000008800 */
[----:B------:R-:W-:Y:S01]  /*1ca0*/  UMOV UR4, 0x400 ;  /* 0x0000040000047882 */ /* 0x000fe20000000000 */
[----:B------:R-:W4:Y:S01]  /*1cb0*/  MUFU.RCP R7, R26 ;  /* 0x0000001a00077308 */ /* 0x000f220000001000 */
[----:B------:R-:W-:Y:S01]  /*1cc0*/  BSSY.RECONVERGENT B4, `(.L_x_101) ;  /* 0x0000010000047945 */ /* 0x000fe20003800200 */
[----:B----4-:R-:W-:-:S04]  /*1cd0*/  FFMA R0, -R26, R7, 1 ;  /* 0x3f8000001a007423 */ /* 0x010fc80000000107 */
[----:B------:R-:W-:Y:S01]  /*1ce0*/  FFMA R0, R7, R0, R7 ;  /* 0x0000000007007223 */ /* 0x000fe20000000007 */
[----:B--2---:R-:W-:-:S09]  /*1cf0*/  ULEA UR4, UR5, UR4, 0x18 ;  /* 0x0000000405047291 */ /* 0x004fd2000f8ec0ff */
[----:B------:R-:W2:Y:S02]  /*1d00*/  LDS.64 R14, [UR4] ;  /* 0x00000004ff0e7984 */ /* 0x000ea40008000a00 */
[----:B--2---:R-:W-:-:S04]  /*1d10*/  FFMA R14, R4, R14, R6 ;  /* 0x0000000e040e7223 */ /* 0x004fc80000000006 */
[----:B------:R-:W-:-:S04]  /*1d20*/  FFMA R3, R5, R15, R14 ;  /* 0x0000000f05037223 */ /* 0x000fc8000000000e */
[----:B------:R-:W2:Y:S01]  /*1d30*/  FCHK P0, R3, R26 ;  /* 0x0000001a03007302 */ /* 0x000ea20000000000 */
[----:B------:R-:W-:-:S04]  /*1d40*/  FFMA R7, R3, R0, RZ ;  /* 0x0000000003077223 */ /* 0x000fc800000000ff */
[----:B------:R-:W-:-:S04]  /*1d50*/  FFMA R6, -R26, R7, R3 ;  /* 0x000000071a067223 */ /* 0x000fc80000000103 */
[----:B------:R-:W-:Y:S01]  /*1d60*/  FFMA R6, R0, R6, R7 ;  /* 0x0000000600067223 */ /* 0x000fe20000000007 */
[----:B--2---:R-:W-:Y:S06]  /*1d70*/  @!P0 BRA `(.L_x_102) ;  /* 0x0000000000108947 */ /* 0x004fec0003800000 */
[----:B------:R-:W-:Y:S02]  /*1d80*/  MOV R0, R26 ;  /* 0x0000001a00007202 */ /* 0x000fe40000000f00 */
[----:B------:R-:W-:-:S07]  /*1d90*/  MOV R14, 0x1db0 ;  /* 0x00001db0000e7802 */ /* 0x000fce0000000f00 */
[----:B01-3--:R-:W-:Y:S05]  /*1da0*/  CALL.REL.NOINC `($__internal_3_$__cuda_sm3x_div_rn_noftz_f32_slowpath) ;  /* 0x0000002800c87944 */ /* 0x00bfea0003c00000 */
[----:B------:R-:W-:-:S07]  /*1db0*/  MOV R6, R0 ;  /* 0x0000000000067202 */ /* 0x000fce0000000f00 */
.L_x_102:
[----:B------:R-:W-:Y:S05]  /*1dc0*/  BSYNC.RECONVERGENT B4 ;  /* 0x0000000000047941 */ /* 0x000fea0003800200 */
.L_x_101:
[----:B------:R-:W-:Y:S05]  /*1dd0*/  BSYNC.RECONVERGENT B3 ;  /* 0x0000000000037941 */ /* 0x000fea0003800200 */
.L_x_100:
[----:B------:R-:W-:Y:S01]  /*1de0*/  ISETP.NE.AND P1, PT, R2, 0x1, PT ;  /* 0x000000010200780c */ /* 0x000fe20003f25270 */
[----:B------:R-:W2:Y:S01]  /*1df0*/  MUFU.RCP R7, R26 ;  /* 0x0000001a00077308 */ /* 0x000ea20000001000 */
[----:B------:R-:W-:Y:S01]  /*1e00*/  FADD R6, R27, R6 ;  /* 0x000000061b067221 */ /* 0x000fe20000000000 */
[----:B------:R-:W-:Y:S03]  /*1e10*/  BSSY.RECONVERGENT B3, `(.L_x_103) ;  /* 0x0000016000037945 */ /* 0x000fe60003800200 */
[----:B------:R-:W-:-:S07]  /*1e20*/  FMUL R6, R6, R33 ;  /* 0x0000002106067220 */ /* 0x000fce0000400000 */
[----:B------:R-:W4:Y:S01]  /*1e30*/  @!P1 S2R R3, SR_CgaCtaId ;  /* 0x0000000000039919 */ /* 0x000f220000008800 */
[----:B------:R-:W-:-:S04]  /*1e40*/  @!P1 MOV R0, 0x400 ;  /* 0x0000040000009802 */ /* 0x000fc80000000f00 */
[----:B----4-:R-:W-:Y:S01]  /*1e50*/  @!P1 LEA R15, R3, R0, 0x18 ;  /* 0x00000000030f9211 */ /* 0x010fe200078ec0ff */
[----:B--2---:R-:W-:-:S05]  /*1e60*/  FFMA R0, -R26, R7, 1 ;  /* 0x3f8000001a007423 */ /* 0x004fca0000000107 */
[----:B------:R-:W2:Y:S02]  /*1e70*/  @!P1 LDS.64 R14, [R15] ;  /* 0x000000000f0e9984 */ /* 0x000ea40000000a00 */
[----:B--2---:R-:W-:-:S04]  /*1e80*/  @!P1 FMUL R3, R6, R14 ;  /* 0x0000000e06039220 */ /* 0x004fc80000400000 */
[----:B------:R-:W-:Y:S01]  /*1e90*/  @!P1 FFMA R4, R4, R26, -R3 ;  /* 0x0000001a04049223 */ /* 0x000fe20000000803 */
[----:B------:R-:W-:Y:S01]  /*1ea0*/  FFMA R3, R7, R0, R7 ;  /* 0x0000000007037223 */ /* 0x000fe20000000007 */
[----:B------:R-:W-:Y:S02]  /*1eb0*/  @!P1 FMUL R0, R6, R15 ;  /* 0x0000000f06009220 */ /* 0x000fe40000400000 */
[----:B------:R-:W2:Y:S01]  /*1ec0*/  FCHK P0, R4, R26 ;  /* 0x0000001a04007302 */ /* 0x000ea20000000000 */
[----:B------:R-:W-:Y:S01]  /*1ed0*/  FFMA R14, R3, R4, RZ ;  /* 0x00000004030e7223 */ /* 0x000fe200000000ff */
[----:B------:R-:W-:-:S03]  /*1ee0*/  @!P1 FFMA R5, R5, R26, -R0 ;  /* 0x0000001a05059223 */ /* 0x000fc60000000800 */
[----:B------:R-:W-:-:S04]  /*1ef0*/  FFMA R7, -R26, R14, R4 ;  /* 0x0000000e1a077223 */ /* 0x000fc80000000104 */
[----:B------:R-:W-:Y:S01]  /*1f00*/  FFMA R3, R3, R7, R14 ;  /* 0x0000000703037223 */ /* 0x000fe2000000000e */
[----:B--2---:R-:W-:Y:S06]  /*1f10*/  @!P0 BRA `(.L_x_104) ;  /* 0x0000000000148947 */ /* 0x004fec0003800000 */
[----:B------:R-:W-:Y:S02]  /*1f20*/  MOV R3, R4 ;  /* 0x0000000400037202 */ /* 0x000fe40000000f00 */
[----:B------:R-:W-:Y:S02]  /*1f30*/  MOV R0, R26 ;  /* 0x0000001a00007202 */ /* 0x000fe40000000f00 */
[----:B------:R-:W-:-:S07]  /*1f40*/  MOV R14, 0x1f60 ;  /* 0x00001f60000e7802 */ /* 0x000fce0000000f00 */
[----:B01-3--:R-:W-:Y:S05]  /*1f50*/  CALL.REL.NOINC `($__internal_3_$__cuda_sm3x_div_rn_noftz_f32_slowpath) ;  /* 0x00000028005c7944 */ /* 0x00bfea0003c00000 */
[----:B------:R-:W-:-:S07]  /*1f60*/  MOV R3, R0 ;  /* 0x0000000000037202 */ /* 0x000fce0000000f00 */
.L_x_104:
[----:B------:R-:W-:Y:S05]  /*1f70*/  BSYNC.RECONVERGENT B3 ;  /* 0x0000000000037941 */ /* 0x000fea0003800200 */
.L_x_103:
[----:B------:R-:W2:Y:S01]  /*1f80*/  MUFU.RCP R7, R26 ;  /* 0x0000001a00077308 */ /* 0x000ea20000001000 */
[----:B------:R-:W-:Y:S01]  /*1f90*/  BSSY.RECONVERGENT B3, `(.L_x_105) ;  /* 0x000000d000037945 */ /* 0x000fe20003800200 */
[----:B------:R-:W-:-:S06]  /*1fa0*/  MOV R4, R3 ;  /* 0x0000000300047202 */ /* 0x000fcc0000000f00 */
[----:B------:R-:W4:Y:S01]  /*1fb0*/  FCHK P0, R5, R26 ;  /* 0x0000001a05007302 */ /* 0x000f220000000000 */
[----:B--2---:R-:W-:-:S04]  /*1fc0*/  FFMA R0, -R26, R7, 1 ;  /* 0x3f8000001a007423 */ /* 0x004fc80000000107 */
[----:B------:R-:W-:-:S04]  /*1fd0*/  FFMA R0, R7, R0, R7 ;  /* 0x0000000007007223 */ /* 0x000fc80000000007 */
[----:B------:R-:W-:-:S04]  /*1fe0*/  FFMA R7, R0, R5, RZ ;  /* 0x0000000500077223 */ /* 0x000fc800000000ff */
[----:B------:R-:W-:-:S04]  /*1ff0*/  FFMA R14, -R26, R7, R5 ;  /* 0x000000071a0e7223 */ /* 0x000fc80000000105 */
[----:B------:R-:W-:Y:S01]  /*2000*/  FFMA R0, R0, R14, R7 ;  /* 0x0000000e00007223 */ /* 0x000fe20000000007 */
[----:B----4-:R-:W-:Y:S06]  /*2010*/  @!P0 BRA `(.L_x_106) ;  /* 0x0000000000108947 */ /* 0x010fec0003800000 */
[----:B------:R-:W-:Y:S02]  /*2020*/  MOV R3, R5 ;  /* 0x0000000500037202 */ /* 0x000fe40000000f00 */
[----:B------:R-:W-:Y:S02]  /*2030*/  MOV R0, R26 ;  /* 0x0000001a00007202 */ /* 0x000fe40000000f00 */
[----:B------:R-:W-:-:S07]  /*2040*/  MOV R14, 0x2060 ;  /* 0x00002060000e7802 */ /* 0x000fce0000000f00 */
[----:B01-3--:R-:W-:Y:S05]  /*2050*/  CALL.REL.NOINC `($__internal_3_$__cuda_sm3x_div_rn_noftz_f32_slowpath) ;  /* 0x00000028001c7944 */ /* 0x00bfea0003c00000 */
.L_x_106:
[----:B------:R-:W-:Y:S05]  /*2060*/  BSYNC.RECONVERGENT B3 ;  /* 0x0000000000037941 */ /* 0x000fea0003800200 */
.L_x_105:
[----:B------:R4:W-:Y:S01]  /*2070*/  STG.E desc[UR6][R16.64+-0x8], R0 ;  /* 0xfffff80010007986 */ /* 0x0009e2000c101906 */
[----:B------:R-:W-:Y:S01]  /*2080*/  FADD R27, R27, -R6 ;  /* 0x800000061b1b7221 */ /* 0x000fe20000000000 */
[----:B------:R-:W-:-:S07]  /*2090*/  MOV R5, R0 ;  /* 0x0000000000057202 */ /* 0x000fce0000000f00 */
.L_x_79:
[----:B------:R-:W-:Y:S05]  /*20a0*/  BSYNC.RECONVERGENT B0 ;  /* 0x0000000000007941 */ /* 0x000fea0003800200 */
.L_x_77:
[----:B------:R-:W-:Y:S01]  /*20b0*/  BAR.SYNC.DEFER_BLOCKING 0x0 ;  /* 0x0000000000007b1d */ /* 0x000fe20000010000 */
[----:B------:R-:W-:Y:S01]  /*20c0*/  ISETP.NE.AND P0, PT, R2, 0x1, PT ;  /* 0x000000010200780c */ /* 0x000fe20003f05270 */
[----:B-1----:R-:W-:Y:S01]  /*20d0*/  HFMA2 R6, -RZ, RZ, 0, 0 ;  /* 0x00000000ff067431 */ /* 0x002fe200000001ff */
[C---:B------:R-:W-:Y:S02]  /*20e0*/  ISETP.NE.AND P1, PT, R11.reuse, RZ, PT ;  /* 0x000000ff0b00720c */ /* 0x040fe40003f25270 */
[----:B------:R-:W-:Y:S01]  /*20f0*/  ISETP.EQ.AND P0, PT, R11, RZ, !P0 ;  /* 0x000000ff0b00720c */ /* 0x000fe20004702270 */
[----:B------:R-:W-:Y:S01]  /*2100*/  BSSY.RECONVERGENT B0, `(.L_x_107) ;  /* 0x00000d6000007945 */ /* 0x000fe20003800200 */
[----:B------:R-:W-:-:S11]  /*2110*/  MOV R7, R4 ;  /* 0x0000000400077202 */ /* 0x000fd60000000f00 */
[----:B------:R-:W1:Y:S01]  /*2120*/  @P0 S2R R3, SR_CgaCtaId ;  /* 0x0000000000030919 */ /* 0x000e620000008800 */
[----:B----4-:R-:W-:Y:S01]  /*2130*/  @P0 MOV R0, 0x400 ;  /* 0x0000040000000802 */ /* 0x010fe20000000f00 */
[----:B------:R-:W-:-:S04]  /*2140*/  @P0 FFMA R14, R4, R4, RZ ;  /* 0x00000004040e0223 */ /* 0x000fc800000000ff */
[----:B------:R-:W-:Y:S01]  /*2150*/  @P0 FFMA R6, R5, R5, R14 ;  /* 0x0000000505060223 */ /* 0x000fe2000000000e */
[----:B-1----:R-:W-:-:S05]  /*2160*/  @P0 LEA R0, R3, R0, 0x18 ;  /* 0x0000000003000211 */ /* 0x002fca00078ec0ff */
[----:B------:R1:W-:Y:S01]  /*2170*/  @P0 STS.128 [R0], R4 ;  /* 0x0000000400000388 */ /* 0x0003e20000000c00 */
[----:B------:R-:W-:Y:S06]  /*2180*/  BAR.SYNC.DEFER_BLOCKING 0x0 ;  /* 0x0000000000007b1d */ /* 0x000fec0000010000 */
[----:B------:R-:W-:Y:S05]  /*2190*/  @!P1 BRA `(.L_x_108) ;  /* 0x0000000400c09947 */ /* 0x000fea0003800000 */
[----:B------:R-:W-:-:S13]  /*21a0*/  ISETP.GT.U32.AND P1, PT, R2, 0x1, PT ;  /* 0x000000010200780c */ /* 0x000fda0003f24070 */
        /* <DEDUP_REMOVED lines=15> */
.L_x_111:
[----:B------:R-:W-:Y:S05]  /*22a0*/  BRA `(.L_x_112) ;  /* 0x0000000000107947 */ /* 0x000fea0003800000 */
.L_x_110:
[----:B------:R-:W-:Y:S01]  /*22b0*/  FMUL.FTZ R7, R0, R3 ;  /* 0x0000000300077220 */ /* 0x000fe20000410000 */
[----:B------:R-:W-:-:S03]  /*22c0*/  FMUL.FTZ R3, R3, 0.5 ;  /* 0x3f00000003037820 */ /* 0x000fc60000410000 */
[----:B------:R-:W-:-:S04]  /*22d0*/  FFMA R0, -R7, R7, R0 ;  /* 0x0000000707007223 */ /* 0x000fc80000000100 */
[----:B------:R-:W-:-:S07]  /*22e0*/  FFMA R0, R0, R3, R7 ;  /* 0x0000000300007223 */ /* 0x000fce0000000007 */
.L_x_112:
        /* <DEDUP_REMOVED lines=16> */
.L_x_114:
[----:B------:R-:W-:Y:S05]  /*23f0*/  BSYNC.RECONVERGENT B3 ;  /* 0x0000000000037941 */ /* 0x000fea0003800200 */
.L_x_113:
        /* <DEDUP_REMOVED lines=17> */
.L_x_116:
[----:B------:R-:W-:Y:S05]  /*2510*/  BSYNC.RECONVERGENT B3 ;  /* 0x0000000000037941 */ /* 0x000fea0003800200 */
.L_x_115:
        /* <DEDUP_REMOVED lines=18> */
.L_x_118:
[----:B------:R-:W-:Y:S05]  /*2640*/  BSYNC.RECONVERGENT B3 ;  /* 0x0000000000037941 */ /* 0x000fea0003800200 */
.L_x_117:
        /* <DEDUP_REMOVED lines=18> */
.L_x_120:
[----:B------:R-:W-:Y:S05]  /*2770*/  BSYNC.RECONVERGENT B3 ;  /* 0x0000000000037941 */ /* 0x000fea0003800200 */
.L_x_119:
        /* <DEDUP_REMOVED lines=15> */
.L_x_122:
[----:B------:R-:W-:Y:S05]  /*2870*/  BSYNC.RECONVERGENT B3 ;  /* 0x0000000000037941 */ /* 0x000fea0003800200 */
.L_x_121:
[----:B------:R-:W-:Y:S01]  /*2880*/  FADD R5, R5, -R0 ;  /* 0x8000000005057221 */ /* 0x000fe20000000000 */
[----:B------:R-:W-:Y:S06]  /*2890*/  BRA `(.L_x_109) ;  /* 0x0000000400707947 */ /* 0x000fec0003800000 */
.L_x_108:
[----:B------:R-:W-:-:S13]  /*28a0*/  ISETP.GT.U32.AND P1, PT, R2, 0x1, PT ;  /* 0x000000010200780c */ /* 0x000fda0003f24070 */
[----:B------:R-:W-:Y:S05]  /*28b0*/  @P1 BRA `(.L_x_109) ;  /* 0x0000000400681947 */ /* 0x000fea0003800000 */
[----:B------:R-:W-:Y:S01]  /*28c0*/  ISETP.NE.AND P1, PT, R2, RZ, PT ;  /* 0x000000ff0200720c */ /* 0x000fe20003f25270 */
[----:B------:R-:W-:-:S12]  /*28d0*/  BSSY.RECONVERGENT B3, `(.L_x_123) ;  /* 0x0000057000037945 */ /* 0x000fd80003800200 */
[----:B------:R-:W-:Y:S05]  /*28e0*/  @!P1 BRA `(.L_x_124) ;  /* 0x0000000400549947 */ /* 0x000fea0003800000 */
        /* <DEDUP_REMOVED lines=14> */
.L_x_126:
[----:B------:R-:W-:Y:S05]  /*29d0*/  BRA `(.L_x_127) ;  /* 0x0000000000107947 */ /* 0x000fea0003800000 */
.L_x_125:
[----:B------:R-:W-:Y:S01]  /*29e0*/  FMUL.FTZ R7, R0, R3 ;  /* 0x0000000300077220 */ /* 0x000fe20000410000 */
[----:B------:R-:W-:-:S03]  /*29f0*/  FMUL.FTZ R3, R3, 0.5 ;  /* 0x3f00000003037820 */ /* 0x000fc60000410000 */
[----:B------:R-:W-:-:S04]  /*2a00*/  FFMA R0, -R7, R7, R0 ;  /* 0x0000000707007223 */ /* 0x000fc80000000100 */
[----:B------:R-:W-:-:S07]  /*2a10*/  FFMA R0, R0, R3, R7 ;  /* 0x0000000300007223 */ /* 0x000fce0000000007 */
.L_x_127:
        /* <DEDUP_REMOVED lines=16> */
.L_x_129:
[----:B------:R-:W-:Y:S05]  /*2b20*/  BSYNC.RECONVERGENT B4 ;  /* 0x0000000000047941 */ /* 0x000fea0003800200 */
.L_x_128:
        /* <DEDUP_REMOVED lines=16> */
.L_x_131:
[----:B------:R-:W-:Y:S05]  /*2c30*/  BSYNC.RECONVERGENT B4 ;  /* 0x0000000000047941 */ /* 0x000fea0003800200 */
.L_x_130:
[----:B------:R-:W1:Y:S01]  /*2c40*/  MUFU.RCP R7, R26 ;  /* 0x0000001a00077308 */ /* 0x000e620000001000 */
[----:B------:R-:W-:Y:S01]  /*2c50*/  FADD R3, R4, R6 ;  /* 0x0000000604037221 */ /* 0x000fe20000000000 */
[----:B------:R2:W-:Y:S01]  /*2c60*/  STG.E desc[UR6][R22.64+0x8], R0 ;  /* 0x0000080016007986 */ /* 0x0005e2000c101906 */
[----:B------:R-:W-:Y:S02]  /*2c70*/  BSSY.RECONVERGENT B4, `(.L_x_132) ;  /* 0x000000d000047945 */ /* 0x000fe40003800200 */
[----:B------:R-:W-:-:S04]  /*2c80*/  FFMA R3, R3, -R0, R4 ;  /* 0x8000000003037223 */ /* 0x000fc80000000004 */
[----:B------:R-:W4:Y:S01]  /*2c90*/  FCHK P1, R3, R26 ;  /* 0x0000001a03007302 */ /* 0x000f220000020000 */
[----:B-1----:R-:W-:-:S04]  /*2ca0*/  FFMA R6, -R26, R7, 1 ;  /* 0x3f8000001a067423 */ /* 0x002fc80000000107 */
[----:B------:R-:W-:-:S04]  /*2cb0*/  FFMA R6, R7, R6, R7 ;  /* 0x0000000607067223 */ /* 0x000fc80000000007 */
[----:B------:R-:W-:-:S04]  /*2cc0*/  FFMA R7, R3, R6, RZ ;  /* 0x0000000603077223 */ /* 0x000fc800000000ff */
[----:B------:R-:W-:-:S04]  /*2cd0*/  FFMA R4, -R26, R7, R3 ;  /* 0x000000071a047223 */ /* 0x000fc80000000103 */
[----:B------:R-:W-:Y:S01]  /*2ce0*/  FFMA R4, R6, R4, R7 ;  /* 0x0000000406047223 */ /* 0x000fe20000000007 */
[----:B--2-4-:R-:W-:Y:S06]  /*2cf0*/  @!P1 BRA `(.L_x_133) ;  /* 0x0000000000109947 */ /* 0x014fec0003800000 */
[----:B------:R-:W-:Y:S02]  /*2d00*/  MOV R0, R26 ;  /* 0x0000001a00007202 */ /* 0x000fe40000000f00 */
[----:B------:R-:W-:-:S07]  /*2d10*/  MOV R14, 0x2d30 ;  /* 0x00002d30000e7802 */ /* 0x000fce0000000f00 */
[----:B0--3--:R-:W-:Y:S05]  /*2d20*/  CALL.REL.NOINC `($__internal_3_$__cuda_sm3x_div_rn_noftz_f32_slowpath) ;  /* 0x0000001800e87944 */ /* 0x009fea0003c00000 */
[----:B------:R-:W-:-:S07]  /*2d30*/  MOV R4, R0 ;  /* 0x0000000000047202 */ /* 0x000fce0000000f00 */
.L_x_133:
[----:B------:R-:W-:Y:S05]  /*2d40*/  BSYNC.RECONVERGENT B4 ;  /* 0x0000000000047941 */ /* 0x000fea0003800200 */
.L_x_132:
[----:B------:R-:W1:Y:S01]  /*2d50*/  MUFU.RCP R3, R26 ;  /* 0x0000001a00037308 */ /* 0x000e620000001000 */
[----:B------:R-:W-:Y:S07]  /*2d60*/  BSSY.RECONVERGENT B4, `(.L_x_134) ;  /* 0x000000c000047945 */ /* 0x000fee0003800200 */
        /* <DEDUP_REMOVED lines=11> */
.L_x_135:
[----:B------:R-:W-:Y:S05]  /*2e20*/  BSYNC.RECONVERGENT B4 ;  /* 0x0000000000047941 */ /* 0x000fea0003800200 */
.L_x_134:
[----:B------:R-:W-:-:S07]  /*2e30*/  MOV R5, R0 ;  /* 0x0000000000057202 */ /* 0x000fce0000000f00 */
.L_x_124:
[----:B------:R-:W-:Y:S05]  /*2e40*/  BSYNC.RECONVERGENT B3 ;  /* 0x0000000000037941 */ /* 0x000fea0003800200 */
.L_x_123:
[----:B------:R4:W-:Y:S02]  /*2e50*/  STG.E desc[UR6][R20.64+-0x8], R8 ;  /* 0xfffff80814007986 */ /* 0x0009e4000c101906 */
.L_x_109:
[----:B------:R-:W-:Y:S05]  /*2e60*/  BSYNC.RECONVERGENT B0 ;  /* 0x0000000000007941 */ /* 0x000fea0003800200 */
.L_x_107:
[----:B------:R-:W-:Y:S01]  /*2e70*/  BAR.SYNC.DEFER_BLOCKING 0x0 ;  /* 0x0000000000007b1d */ /* 0x000fe20000010000 */
[----:B------:R-:W-:-:S04]  /*2e80*/  ISETP.GT.U32.AND P1, PT, R2, 0x1, PT ;  /* 0x000000010200780c */ /* 0x000fc80003f24070 */
[----:B------:R-:W-:-:S13]  /*2e90*/  ISETP.NE.OR P1, PT, R11, RZ, P1 ;  /* 0x000000ff0b00720c */ /* 0x000fda0000f25670 */
[----:B------:R2:W-:Y:S04]  /*2ea0*/  @!P1 STG.E desc[UR6][R28.64], R27 ;  /* 0x0000001b1c009986 */ /* 0x0005e8000c101906 */
[----:B------:R1:W-:Y:S04]  /*2eb0*/  @!P1 STG.E desc[UR6][R30.64], R4 ;  /* 0x000000041e009986 */ /* 0x0003e8000c101906 */
[----:B--2---:R-:W2:Y:S04]  /*2ec0*/  @!P1 LDG.E R27, desc[UR6][R16.64] ;  /* 0x00000006101b9981 */ /* 0x004ea8000c1e1900 */
[----:B-1----:R-:W5:Y:S01]  /*2ed0*/  @!P1 LDG.E R4, desc[UR6][R20.64] ;  /* 0x0000000614049981 */ /* 0x002f62000c1e1900 */
[----:B------:R-:W-:Y:S01]  /*2ee0*/  BAR.SYNC.DEFER_BLOCKING 0x0 ;  /* 0x0000000000007b1d */ /* 0x000fe20000010000 */
[----:B------:R-:W-:Y:S01]  /*2ef0*/  ISETP.NE.AND P2, PT, R9, RZ, PT ;  /* 0x000000ff0900720c */ /* 0x000fe20003f45270 */
[----:B------:R-:W-:-:S04]  /*2f00*/  HFMA2 R26, -RZ, RZ, 0, 0 ;  /* 0x00000000ff1a7431 */ /* 0x000fc800000001ff */
[----:B------:R-:W-:Y:S08]  /*2f10*/  BSSY.RECONVERGENT B0, `(.L_x_136) ;  /* 0x0000073000007945 */ /* 0x000ff00003800200 */
[----:B------:R-:W1:Y:S01]  /*2f20*/  @!P2 S2R R3, SR_CgaCtaId ;  /* 0x000000000003a919 */ /* 0x000e620000008800 */
[----:B------:R-:W-:-:S04]  /*2f30*/  @!P2 MOV R0, 0x400 ;  /* 0x000004000000a802 */ /* 0x000fc80000000f00 */
[----:B-1----:R-:W-:Y:S01]  /*2f40*/  @!P2 LEA R3, R3, R0, 0x18 ;  /* 0x000000000303a211 */ /* 0x002fe200078ec0ff */
[----:B-----5:R-:W-:-:S04]  /*2f50*/  @!P2 FFMA R26, R4, R4, RZ ;  /* 0x00000004041aa223 */ /* 0x020fc800000000ff */
[----:B------:R1:W-:Y:S04]  /*2f60*/  @!P2 STS [R3+0x4], R4 ;  /* 0x000004040300a388 */ /* 0x0003e80000000800 */
[----:B--2---:R1:W-:Y:S01]  /*2f70*/  @!P2 STS.64 [R3+0x8], R26 ;  /* 0x0000081a0300a388 */ /* 0x0043e20000000a00 */
[----:B------:R-:W-:Y:S01]  /*2f80*/  BAR.SYNC.DEFER_BLOCKING 0x0 ;  /* 0x0000000000007b1d */ /* 0x000fe20000010000 */
[----:B------:R-:W-:-:S04]  /*2f90*/  ISETP.GE.U32.AND P2, PT, R2, 0x2, PT ;  /* 0x000000020200780c */ /* 0x000fc80003f46070 */
[----:B------:R-:W-:-:S13]  /*2fa0*/  ISETP.EQ.AND P2, PT, R11, RZ, !P2 ;  /* 0x000000ff0b00720c */ /* 0x000fda0005742270 */
[----:B-1----:R-:W-:Y:S05]  /*2fb0*/  @!P2 BRA `(.L_x_137) ;  /* 0x0000000400a0a947 */ /* 0x002fea0003800000 */
[----:B------:R-:W1:Y:S01]  /*2fc0*/  S2UR UR5, SR_CgaCtaId ;  /* 0x00000000000579c3 */ /* 0x000e620000008800 */
[----:B------:R-:W-:Y:S02]  /*2fd0*/  UMOV UR4, 0x400 ;  /* 0x0000040000047882 */ /* 0x000fe40000000000 */
[----:B-1----:R-:W-:-:S09]  /*2fe0*/  ULEA UR4, UR5, UR4, 0x18 ;  /* 0x0000000405047291 */ /* 0x002fd2000f8ec0ff */
[----:B------:R-:W1:Y:S02]  /*2ff0*/  LDS.64 R6, [UR4+0x8] ;  /* 0x00000804ff067984 */ /* 0x000e640008000a00 */
[C---:B-1----:R-:W-:Y:S01]  /*3000*/  FFMA R0, R7.reuse, R7, R6 ;  /* 0x0000000707007223 */ /* 0x042fe20000000006 */
[----:B------:R-:W-:-:S03]  /*3010*/  FSETP.GT.AND P4, PT, R7, RZ, PT ;  /* 0x000000ff0700720b */ /* 0x000fc60003f84000 */
[----:B------:R1:W2:Y:S01]  /*3020*/  MUFU.RSQ R3, R0 ;  /* 0x0000000000037308 */ /* 0x0002a20000001400 */
[----:B------:R-:W-:-:S04]  /*3030*/  IADD3 R11, PT, PT, R0, -0xd000000, RZ ;  /* 0xf3000000000b7810 */ /* 0x000fc80007ffe0ff */
[----:B------:R-:W-:-:S13]  /*3040*/  ISETP.GT.U32.AND P3, PT, R11, 0x727fffff, PT ;  /* 0x727fffff0b00780c */ /* 0x000fda0003f64070 */
[----:B-12---:R-:W-:Y:S05]  /*3050*/  @!P3 BRA `(.L_x_138) ;  /* 0x000000000014b947 */ /* 0x006fea0003800000 */
[----:B------:R-:W-:Y:S01]  /*3060*/  BSSY.RECONVERGENT B1, `(.L_x_139) ;  /* 0x0000003000017945 */ /* 0x000fe20003800200 */
[----:B------:R-:W-:-:S07]  /*3070*/  MOV R32, 0x3090 ;  /* 0x0000309000207802 */ /* 0x000fce0000000f00 */
[----:B0--34-:R-:W-:Y:S05]  /*3080*/  CALL.REL.NOINC `($__internal_2_$__cuda_sm20_sqrt_rn_f32_slowpath) ;  /* 0x0000001400b47944 */ /* 0x019fea0003c00000 */
[----:B------:R-:W-:Y:S05]  /*3090*/  BSYNC.RECONVERGENT B1 ;  /* 0x0000000000017941 */ /* 0x000fea0003800200 */
.L_x_139:
[----:B------:R-:W-:Y:S05]  /*30a0*/  BRA `(.L_x_140) ;  /* 0x0000000000107947 */ /* 0x000fea0003800000 */
.L_x_138:
[----:B------:R-:W-:Y:S01]  /*30b0*/  FMUL.FTZ R11, R0, R3 ;  /* 0x00000003000b7220 */ /* 0x000fe20000410000 */
[----:B------:R-:W-:-:S03]  /*30c0*/  FMUL.FTZ R3, R3, 0.5 ;  /* 0x3f00000003037820 */ /* 0x000fc60000410000 */
[----:B------:R-:W-:-:S04]  /*30d0*/  FFMA R0, -R11, R11, R0 ;  /* 0x0000000b0b007223 */ /* 0x000fc80000000100 */
[----:B------:R-:W-:-:S07]  /*30e0*/  FFMA R0, R0, R3, R11 ;  /* 0x0000000300007223 */ /* 0x000fce000000000b */
.L_x_140:
        /* <DEDUP_REMOVED lines=15> */
[----:B0--34-:R-:W-:Y:S05]  /*31e0*/  CALL.REL.NOINC `($__internal_3_$__cuda_sm3x_div_rn_noftz_f32_slowpath) ;  /* 0x0000001400b87944 */ /* 0x019fea0003c00000 */
.L_x_142:
[----:B------:R-:W-:Y:S05]  /*31f0*/  BSYNC.RECONVERGENT B3 ;  /* 0x0000000000037941 */ /* 0x000fea0003800200 */
.L_x_141:
[----:B------:R-:W-:Y:S01]  /*3200*/  FADD R6, R0, 1 ;  /* 0x3f80000000067421 */ /* 0x000fe20000000000 */
[----:B------:R-:W-:Y:S01]  /*3210*/  UMOV UR4, 0x40000000 ;  /* 0x4000000000047882 */ /* 0x000fe20000000000 */
[----:B------:R-:W-:Y:S01]  /*3220*/  BSSY.RECONVERGENT B3, `(.L_x_143) ;  /* 0x000000f000037945 */ /* 0x000fe20003800200 */
[----:B------:R-:W-:Y:S01]  /*3230*/  MOV R7, UR4 ;  /* 0x0000000400077c02 */ /* 0x000fe20008000f00 */
[----:B0-----:R-:W0:Y:S08]  /*3240*/  MUFU.RCP R29, R6 ;  /* 0x00000006001d7308 */ /* 0x001e300000001000 */
[----:B------:R-:W1:Y:S01]  /*3250*/  FCHK P3, R7, R6 ;  /* 0x0000000607007302 */ /* 0x000e620000060000 */
[----:B0-----:R-:W-:-:S04]  /*3260*/  FFMA R0, -R6, R29, 1 ;  /* 0x3f80000006007423 */ /* 0x001fc8000000011d */
[----:B------:R-:W-:-:S04]  /*3270*/  FFMA R29, R29, R0, R29 ;  /* 0x000000001d1d7223 */ /* 0x000fc8000000001d */
[----:B------:R-:W-:-:S04]  /*3280*/  FFMA R0, R29, 2, RZ ;  /* 0x400000001d007823 */ /* 0x000fc800000000ff */
[----:B------:R-:W-:-:S04]  /*3290*/  FFMA R3, -R6, R0, 2 ;  /* 0x4000000006037423 */ /* 0x000fc80000000100 */
[----:B------:R-:W-:Y:S01]  /*32a0*/  FFMA R29, R29, R3, R0 ;  /* 0x000000031d1d7223 */ /* 0x000fe20000000000 */
[----:B-1----:R-:W-:Y:S06]  /*32b0*/  @!P3 BRA `(.L_x_144) ;  /* 0x000000000014b947 */ /* 0x002fec0003800000 */
[----:B------:R-:W-:Y:S01]  /*32c0*/  HFMA2 R3, -RZ, RZ, 2, 0 ;  /* 0x40000000ff037431 */ /* 0x000fe200000001ff */
[----:B------:R-:W-:Y:S02]  /*32d0*/  MOV R0, R6 ;  /* 0x0000000600007202 */ /* 0x000fe40000000f00 */
[----:B------:R-:W-:-:S07]  /*32e0*/  MOV R14, 0x3300 ;  /* 0x00003300000e7802 */ /* 0x000fce0000000f00 */
[----:B---34-:R-:W-:Y:S05]  /*32f0*/  CALL.REL.NOINC `($__internal_3_$__cuda_sm3x_div_rn_noftz_f32_slowpath) ;  /* 0x0000001400747944 */ /* 0x018fea0003c00000 */
[----:B------:R-:W-:-:S07]  /*3300*/  MOV R29, R0 ;  /* 0x00000000001d7202 */ /* 0x000fce0000000f00 */
.L_x_144:
[----:B------:R-:W-:Y:S05]  /*3310*/  BSYNC.RECONVERGENT B3 ;  /* 0x0000000000037941 */ /* 0x000fea0003800200 */
.L_x_143:
[----:B------:R-:W-:Y:S01]  /*3320*/  ISETP.NE.AND P3, PT, R2, RZ, PT ;  /* 0x000000ff0200720c */ /* 0x000fe20003f65270 */
[----:B------:R-:W-:-:S12]  /*3330*/  BSSY.RECONVERGENT B3, `(.L_x_145) ;  /* 0x000001a000037945 */ /* 0x000fd80003800200 */
[----:B------:R-:W0:Y:S01]  /*3340*/  @!P3 S2R R3, SR_CgaCtaId ;  /* 0x000000000003b919 */ /* 0x000e220000008800 */
[----:B------:R-:W-:Y:S01]  /*3350*/  @!P3 MOV R0, 0x400 ;  /* 0x000004000000b802 */ /* 0x000fe20000000f00 */
[----:B------:R1:W-:Y:S03]  /*3360*/  @!P3 STG.E desc[UR6][R22.64], R29 ;  /* 0x0000001d1600b986 */ /* 0x0003e6000c101906 */
[----:B0-----:R-:W-:-:S05]  /*3370*/  @!P3 LEA R0, R3, R0, 0x18 ;  /* 0x000000000300b211 */ /* 0x001fca00078ec0ff */
[----:B------:R1:W0:Y:S01]  /*3380*/  @!P3 LDS R33, [R0+0x4] ;  /* 0x000004000021b984 */ /* 0x0002220000000800 */
[----:B------:R-:W-:Y:S05]  /*3390*/  @!P3 BRA `(.L_x_146) ;  /* 0x00000000004cb947 */ /* 0x000fea0003800000 */
[----:B------:R-:W2:Y:S01]  /*33a0*/  S2UR UR5, SR_CgaCtaId ;  /* 0x00000000000579c3 */ /* 0x000ea20000008800 */
[----:B------:R-:W-:Y:S01]  /*33b0*/  UMOV UR4, 0x400 ;  /* 0x0000040000047882 */ /* 0x000fe20000000000 */
[----:B-1----:R-:W1:Y:S01]  /*33c0*/  MUFU.RCP R0, R11 ;  /* 0x0000000b00007308 */ /* 0x002e620000001000 */
[----:B------:R-:W-:Y:S01]  /*33d0*/  BSSY.RECONVERGENT B4, `(.L_x_147) ;  /* 0x000000e000047945 */ /* 0x000fe20003800200 */
[----:B-1----:R-:W-:-:S04]  /*33e0*/  FFMA R7, -R11, R0, 1 ;  /* 0x3f8000000b077423 */ /* 0x002fc80000000100 */
[----:B------:R-:W-:Y:S01]  /*33f0*/  FFMA R0, R0, R7, R0 ;  /* 0x0000000700007223 */ /* 0x000fe20000000000 */
[----:B--2---:R-:W-:-:S09]  /*3400*/  ULEA UR4, UR5, UR4, 0x18 ;  /* 0x0000000405047291 */ /* 0x004fd2000f8ec0ff */
[----:B0-----:R-:W0:Y:S02]  /*3410*/  LDS R33, [UR4+0x4] ;  /* 0x00000404ff217984 */ /* 0x001e240008000800 */
[----:B0-----:R-:W-:-:S04]  /*3420*/  FFMA R3, R4, R33, R26 ;  /* 0x0000002104037223 */ /* 0x001fc8000000001a */
[----:B------:R-:W0:Y:S01]  /*3430*/  FCHK P3, R3, R11 ;  /* 0x0000000b03007302 */ /* 0x000e220000060000 */
[----:B------:R-:W-:-:S04]  /*3440*/  FFMA R7, R3, R0, RZ ;  /* 0x0000000003077223 */ /* 0x000fc800000000ff */
[----:B------:R-:W-:-:S04]  /*3450*/  FFMA R6, -R11, R7, R3 ;  /* 0x000000070b067223 */ /* 0x000fc80000000103 */
[----:B------:R-:W-:Y:S01]  /*3460*/  FFMA R0, R0, R6, R7 ;  /* 0x0000000600007223 */ /* 0x000fe20000000007 */
[----:B0-----:R-:W-:Y:S06]  /*3470*/  @!P3 BRA `(.L_x_148) ;  /* 0x00000000000cb947 */ /* 0x001fec0003800000 */
[----:B------:R-:W-:Y:S02]  /*3480*/  MOV R0, R11 ;  /* 0x0000000b00007202 */ /* 0x000fe40000000f00 */
[----:B------:R-:W-:-:S07]  /*3490*/  MOV R14, 0x34b0 ;  /* 0x000034b0000e7802 */ /* 0x000fce0000000f00 */
[----:B---34-:R-:W-:Y:S05]  /*34a0*/  CALL.REL.NOINC `($__internal_3_$__cuda_sm3x_div_rn_noftz_f32_slowpath) ;  /* 0x0000001400087944 */ /* 0x018fea0003c00000 */
.L_x_148:
[----:B------:R-:W-:Y:S05]  /*34b0*/  BSYNC.RECONVERGENT B4 ;  /* 0x0000000000047941 */ /* 0x000fea0003800200 */
.L_x_147:
[----:B------:R-:W-:-:S07]  /*34c0*/  MOV R26, R0 ;  /* 0x00000000001a7202 */ /* 0x000fce0000000f00 */
.L_x_146:
[----:B------:R-:W-:Y:S05]  /*34d0*/  BSYNC.RECONVERGENT B3 ;  /* 0x0000000000037941 */ /* 0x000fea0003800200 */
.L_x_145:
[----:B------:R-:W-:Y:S01]  /*34e0*/  FADD R26, R27, R26 ;  /* 0x0000001a1b1a7221 */ /* 0x000fe20000000000 */
[----:B-1----:R-:W1:Y:S01]  /*34f0*/  MUFU.RCP R0, R11 ;  /* 0x0000000b00007308 */ /* 0x002e620000001000 */
[----:B------:R-:W-:Y:S01]  /*3500*/  ISETP.NE.AND P3, PT, R2, RZ, PT ;  /* 0x000000ff0200720c */ /* 0x000fe20003f65270 */
[----:B------:R-:W-:Y:S01]  /*3510*/  BSSY.RECONVERGENT B3, `(.L_x_149) ;  /* 0x0000011000037945 */ /* 0x000fe20003800200 */
[----:B------:R-:W-:-:S04]  /*3520*/  FMUL R26, R26, R29 ;  /* 0x0000001d1a1a7220 */ /* 0x000fc80000400000 */
[----:B0-----:R-:W-:Y:S01]  /*3530*/  FMUL R33, R26, R33 ;  /* 0x000000211a217220 */ /* 0x001fe20000400000 */
[----:B------:R-:W-:-:S03]  /*3540*/  FADD R27, R27, -R26 ;  /* 0x8000001a1b1b7221 */ /* 0x000fc60000000000 */
[----:B------:R-:W-:-:S05]  /*3550*/  FFMA R33, R4, R11, -R33 ;  /* 0x0000000b04217223 */ /* 0x000fca0000000821 */
[----:B------:R-:W-:Y:S01]  /*3560*/  FSEL R6, R4, R33, !P3 ;  /* 0x0000002104067208 */ /* 0x000fe20005800000 */
[----:B-1----:R-:W-:-:S03]  /*3570*/  FFMA R3, -R11, R0, 1 ;  /* 0x3f8000000b037423 */ /* 0x002fc60000000100 */
[----:B------:R-:W0:Y:S01]  /*3580*/  FCHK P3, R6, R11 ;  /* 0x0000000b06007302 */ /* 0x000e220000060000 */
[----:B------:R-:W-:-:S04]  /*3590*/  FFMA R0, R0, R3, R0 ;  /* 0x0000000300007223 */ /* 0x000fc80000000000 */
[----:B------:R-:W-:-:S04]  /*35a0*/  FFMA R3, R0, R6, RZ ;  /* 0x0000000600037223 */ /* 0x000fc800000000ff */
[----:B------:R-:W-:-:S04]  /*35b0*/  FFMA R4, -R11, R3, R6 ;  /* 0x000000030b047223 */ /* 0x000fc80000000106 */
[----:B------:R-:W-:Y:S01]  /*35c0*/  FFMA R0, R0, R4, R3 ;  /* 0x0000000400007223 */ /* 0x000fe20000000003 */
[----:B0-----:R-:W-:Y:S06]  /*35d0*/  @!P3 BRA `(.L_x_150) ;  /* 0x000000000010b947 */ /* 0x001fec0003800000 */
[----:B------:R-:W-:Y:S02]  /*35e0*/  MOV R3, R6 ;  /* 0x0000000600037202 */ /* 0x000fe40000000f00 */
[----:B------:R-:W-:Y:S02]  /*35f0*/  MOV R0, R11 ;  /* 0x0000000b00007202 */ /* 0x000fe40000000f00 */
[----:B------:R-:W-:-:S07]  /*3600*/  MOV R14, 0x3620 ;  /* 0x00003620000e7802 */ /* 0x000fce0000000f00 */
[----:B---34-:R-:W-:Y:S05]  /*3610*/  CALL.REL.NOINC `($__internal_3_$__cuda_sm3x_div_rn_noftz_f32_slowpath) ;  /* 0x0000001000ac7944 */ /* 0x018fea0003c00000 */
.L_x_150:
[----:B------:R-:W-:Y:S05]  /*3620*/  BSYNC.RECONVERGENT B3 ;  /* 0x0000000000037941 */ /* 0x000fea0003800200 */
.L_x_149:
[----:B------:R-:W-:-:S07]  /*3630*/  MOV R4, R0 ;  /* 0x0000000000047202 */ /* 0x000fce0000000f00 */
.L_x_137:
[----:B------:R-:W-:Y:S05]  /*3640*/  BSYNC.RECONVERGENT B0 ;  /* 0x0000000000007941 */ /* 0x000fea0003800200 */
.L_x_136:
[----:B------:R-:W1:Y:S08]  /*3650*/  LDC R11, c[0x0][0x380] ;  /* 0x0000e000ff0b7b82 */ /* 0x000e700000000800 */
[----:B------:R-:W-:Y:S08]  /*3660*/  BAR.SYNC.DEFER_BLOCKING 0x0 ;  /* 0x0000000000007b1d */ /* 0x000ff00000010000 */
[----:B0-----:R-:W0:Y:S01]  /*3670*/  LDC.64 R28, c[0x0][0x390] ;  /* 0x0000e400ff1c7b82 */ /* 0x001e220000000a00 */
[----:B-1----:R-:W-:Y:S01]  /*3680*/  IMAD R10, R11, 0x3, R10 ;  /* 0x000000030b0a7824 */ /* 0x002fe200078e020a */
[----:B------:R1:W-:Y:S04]  /*3690*/  @!P1 STG.E desc[UR6][R30.64], R4 ;  /* 0x000000041e009986 */ /* 0x0003e8000c101906 */
[----:B------:R-:W-:-:S05]  /*36a0*/  IADD3 R13, PT, PT, R10, R12, R13 ;  /* 0x0000000c0a0d7210 */ /* 0x000fca0007ffe00d */
[----:B0-----:R-:W-:-:S05]  /*36b0*/  IMAD.WIDE R28, R13, 0x4, R28 ;  /* 0x000000040d1c7825 */ /* 0x001fca00078e021c */
[----:B------:R-:W2:Y:S01]  /*36c0*/  @!P1 LDG.E R5, desc[UR6][R28.64] ;  /* 0x000000061c059981 */ /* 0x000ea2000c1e1900 */
[----:B------:R-:W-:Y:S01]  /*36d0*/  ISETP.NE.AND P3, PT, R9, RZ, PT ;  /* 0x000000ff0900720c */ /* 0x000fe20003f65270 */
[----:B------:R-:W-:-:S05]  /*36e0*/  IMAD.WIDE R10, R11, 0x4, R28 ;  /* 0x000000040b0a7825 */ /* 0x000fca00078e021c */
[----:B----4-:R1:W5:Y:S01]  /*36f0*/  @!P1 LDG.E R8, desc[UR6][R10.64] ;  /* 0x000000060a089981 */ /* 0x010362000c1e1900 */
[----:B------:R-:W-:Y:S01]  /*3700*/  HFMA2 R6, -RZ, RZ, 0, 0 ;  /* 0x00000000ff067431 */ /* 0x000fe200000001ff */
[----:B------:R-:W-:Y:S01]  /*3710*/  MOV R7, R27 ;  /* 0x0000001b00077202 */ /* 0x000fe20000000f00 */
[----:B------:R-:W-:Y:S04]  /*3720*/  BSSY.RECONVERGENT B0, `(.L_x_151) ;  /* 0x0000085000007945 */ /* 0x000fe80003800200 */
[----:B------:R-:W0:Y:S01]  /*3730*/  @!P3 S2R R3, SR_CgaCtaId ;  /* 0x000000000003b919 */ /* 0x000e220000008800 */
[----:B------:R-:W-:Y:S01]  /*3740*/  @!P3 MOV R0, 0x400 ;  /* 0x000004000000b802 */ /* 0x000fe20000000f00 */
[----:B------:R-:W-:-:S03]  /*3750*/  @!P3 FFMA R12, R4, R4, RZ ;  /* 0x00000004040cb223 */ /* 0x000fc600000000ff */
[----:B0-----:R-:W-:Y:S01]  /*3760*/  @!P3 LEA R0, R3, R0, 0x18 ;  /* 0x000000000300b211 */ /* 0x001fe200078ec0ff */
[----:B------:R-:W-:Y:S01]  /*3770*/  BAR.SYNC.DEFER_BLOCKING 0x0 ;  /* 0x0000000000007b1d */ /* 0x000fe20000010000 */
[----:B--2---:R-:W-:-:S05]  /*3780*/  @!P3 FFMA R6, R5, R5, R12 ;  /* 0x000000050506b223 */ /* 0x004fca000000000c */
[----:B------:R1:W-:Y:S02]  /*3790*/  @!P3 STS.128 [R0], R4 ;  /* 0x000000040000b388 */ /* 0x0003e40000000c00 */
[----:B------:R-:W-:Y:S06]  /*37a0*/  BAR.SYNC.DEFER_BLOCKING 0x0 ;  /* 0x0000000000007b1d */ /* 0x000fec0000010000 */
[----:B------:R-:W-:Y:S05]  /*37b0*/  @!P2 BRA `(.L_x_152) ;  /* 0x0000000400eca947 */ /* 0x000fea0003800000 */
[----:B------:R-:W0:Y:S01]  /*37c0*/  S2UR UR5, SR_CgaCtaId ;  /* 0x00000000000579c3 */ /* 0x000e220000008800 */
[----:B------:R-:W-:Y:S02]  /*37d0*/  UMOV UR4, 0x400 ;  /* 0x0000040000047882 */ /* 0x000fe40000000000 */
[----:B0-----:R-:W-:-:S09]  /*37e0*/  ULEA UR4, UR5, UR4, 0x18 ;  /* 0x0000000405047291 */ /* 0x001fd2000f8ec0ff */
[----:B------:R-:W1:Y:S02]  /*37f0*/  LDS.64 R12, [UR4+0x8] ;  /* 0x00000804ff0c7984 */ /* 0x000e640008000a00 */
[C---:B-1----:R-:W-:Y:S01]  /*3800*/  FFMA R0, R13.reuse, R13, R12 ;  /* 0x0000000d0d007223 */ /* 0x042fe2000000000c */
[----:B------:R-:W-:-:S03]  /*3810*/  FSETP.GT.AND P4, PT, R13, RZ, PT ;  /* 0x000000ff0d00720b */ /* 0x000fc60003f84000 */
[----:B------:R0:W1:Y:S01]  /*3820*/  MUFU.RSQ R3, R0 ;  /* 0x0000000000037308 */ /* 0x0000620000001400 */
[----:B------:R-:W-:-:S04]  /*3830*/  IADD3 R7, PT, PT, R0, -0xd000000, RZ ;  /* 0xf300000000077810 */ /* 0x000fc80007ffe0ff */
[----:B------:R-:W-:-:S13]  /*3840*/  ISETP.GT.U32.AND P3, PT, R7, 0x727fffff, PT ;  /* 0x727fffff0700780c */ /* 0x000fda0003f64070 */
[----:B01----:R-:W-:Y:S05]  /*3850*/  @!P3 BRA `(.L_x_153) ;  /* 0x000000000014b947 */ /* 0x003fea0003800000 */
[----:B------:R-:W-:Y:S01]  /*3860*/  BSSY.RECONVERGENT B1, `(.L_x_154) ;  /* 0x0000003000017945 */ /* 0x000fe20003800200 */
[----:B------:R-:W-:-:S07]  /*3870*/  MOV R32, 0x3890 ;  /* 0x0000389000207802 */ /* 0x000fce0000000f00 */
[----:B---3-5:R-:W-:Y:S05]  /*3880*/  CALL.REL.NOINC `($__internal_2_$__cuda_sm20_sqrt_rn_f32_slowpath) ;  /* 0x0000000c00b47944 */ /* 0x028fea0003c00000 */
[----:B------:R-:W-:Y:S05]  /*3890*/  BSYNC.RECONVERGENT B1 ;  /* 0x0000000000017941 */ /* 0x000fea0003800200 */
.L_x_154:
[----:B------:R-:W-:Y:S05]  /*38a0*/  BRA `(.L_x_155) ;  /* 0x0000000000107947 */ /* 0x000fea0003800000 */
.L_x_153:
[----:B------:R-:W-:Y:S01]  /*38b0*/  FMUL.FTZ R7, R0, R3 ;  /* 0x0000000300077220 */ /* 0x000fe20000410000 */
[----:B------:R-:W-:-:S03]  /*38c0*/  FMUL.FTZ R3, R3, 0.5 ;  /* 0x3f00000003037820 */ /* 0x000fc60000410000 */
[----:B------:R-:W-:-:S04]  /*38d0*/  FFMA R0, -R7, R7, R0 ;  /* 0x0000000707007223 */ /* 0x000fc80000000100 */
[----:B------:R-:W-:-:S07]  /*38e0*/  FFMA R0, R0, R3, R7 ;  /* 0x0000000300007223 */ /* 0x000fce0000000007 */
.L_x_155:
        /* <DEDUP_REMOVED lines=15> */
[----:B---3-5:R-:W-:Y:S05]  /*39e0*/  CALL.REL.NOINC `($__internal_3_$__cuda_sm3x_div_rn_noftz_f32_slowpath) ;  /* 0x0000000c00b87944 */ /* 0x028fea0003c00000 */
.L_x_157:
[----:B------:R-:W-:Y:S05]  /*39f0*/  BSYNC.RECONVERGENT B3 ;  /* 0x0000000000037941 */ /* 0x000fea0003800200 */
.L_x_156:
        /* <DEDUP_REMOVED lines=15> */
[----:B---3-5:R-:W-:Y:S05]  /*3af0*/  CALL.REL.NOINC `($__internal_3_$__cuda_sm3x_div_rn_noftz_f32_slowpath) ;  /* 0x0000000c00747944 */ /* 0x028fea0003c00000 */
[----:B------:R-:W-:-:S07]  /*3b00*/  MOV R13, R0 ;  /* 0x00000000000d7202 */ /* 0x000fce0000000f00 */
.L_x_159:
[----:B------:R-:W-:Y:S05]  /*3b10*/  BSYNC.RECONVERGENT B3 ;  /* 0x0000000000037941 */ /* 0x000fea0003800200 */
.L_x_158:
[----:B------:R-:W-:Y:S01]  /*3b20*/  ISETP.NE.AND P3, PT, R2, RZ, PT ;  /* 0x000000ff0200720c */ /* 0x000fe20003f65270 */
[----:B------:R-:W-:-:S12]  /*3b30*/  BSSY.RECONVERGENT B3, `(.L_x_160) ;  /* 0x0000017000037945 */ /* 0x000fd80003800200 */
[----:B------:R0:W-:Y:S01]  /*3b40*/  @!P3 STG.E desc[UR6][R22.64+0x8], R13 ;  /* 0x0000080d1600b986 */ /* 0x0001e2000c101906 */
[----:B------:R-:W-:Y:S05]  /*3b50*/  @!P3 BRA `(.L_x_161) ;  /* 0x000000000050b947 */ /* 0x000fea0003800000 */
        /* <DEDUP_REMOVED lines=17> */
[----:B0--3-5:R-:W-:Y:S05]  /*3c70*/  CALL.REL.NOINC `($__internal_3_$__cuda_sm3x_div_rn_noftz_f32_slowpath) ;  /* 0x0000000c00147944 */ /* 0x029fea0003c00000 */
[----:B------:R-:W-:-:S07]  /*3c80*/  MOV R6, R0 ;  /* 0x0000000000067202 */ /* 0x000fce0000000f00 */
.L_x_162:
[----:B------:R-:W-:Y:S05]  /*3c90*/  BSYNC.RECONVERGENT B4 ;  /* 0x0000000000047941 */ /* 0x000fea0003800200 */
.L_x_161:
[----:B------:R-:W-:Y:S05]  /*3ca0*/  BSYNC.RECONVERGENT B3 ;  /* 0x0000000000037941 */ /* 0x000fea0003800200 */
.L_x_160:
[----:B------:R-:W-:Y:S01]  /*3cb0*/  ISETP.NE.AND P4, PT, R2, RZ, PT ;  /* 0x000000ff0200720c */ /* 0x000fe20003f85270 */
[----:B------:R-:W-:Y:S01]  /*3cc0*/  FADD R6, R27, R6 ;  /* 0x000000061b067221 */ /* 0x000fe20000000000 */
[----:B------:R-:W-:Y:S03]  /*3cd0*/  BSSY.RECONVERGENT B3, `(.L_x_163) ;  /* 0x0000017000037945 */ /* 0x000fe60003800200 */
[----:B------:R-:W-:-:S08]  /*3ce0*/  FMUL R6, R6, R13 ;  /* 0x0000000d06067220 */ /* 0x000fd00000400000 */
[----:B------:R-:W1:Y:S01]  /*3cf0*/  @P4 S2R R3, SR_CgaCtaId ;  /* 0x0000000000034919 */ /* 0x000e620000008800 */
[----:B------:R-:W-:-:S04]  /*3d00*/  @P4 MOV R0, 0x400 ;  /* 0x0000040000004802 */ /* 0x000fc80000000f00 */
[----:B-1----:R-:W-:Y:S02]  /*3d10*/  @P4 LEA R14, R3, R0, 0x18 ;  /* 0x00000000030e4211 */ /* 0x002fe400078ec0ff */
[----:B------:R-:W1:Y:S04]  /*3d20*/  MUFU.RCP R0, R9 ;  /* 0x0000000900007308 */ /* 0x000e680000001000 */
[----:B------:R-:W2:Y:S01]  /*3d30*/  @P4 LDS.64 R14, [R14] ;  /* 0x000000000e0e4984 */ /* 0x000ea20000000a00 */
[----:B-1----:R-:W-:Y:S01]  /*3d40*/  FFMA R7, -R9, R0, 1 ;  /* 0x3f80000009077423 */ /* 0x002fe20000000100 */
[----:B--2---:R-:W-:-:S04]  /*3d50*/  @P4 FMUL R3, R6, R14 ;  /* 0x0000000e06034220 */ /* 0x004fc80000400000 */
[----:B------:R-:W-:Y:S01]  /*3d60*/  @P4 FFMA R4, R4, R9, -R3 ;  /* 0x0000000904044223 */ /* 0x000fe20000000803 */
[----:B------:R-:W-:Y:S01]  /*3d70*/  FFMA R3, R0, R7, R0 ;  /* 0x0000000700037223 */ /* 0x000fe20000000000 */
[----:B------:R-:W-:Y:S02]  /*3d80*/  @P4 FMUL R0, R6, R15 ;  /* 0x0000000f06004220 */ /* 0x000fe40000400000 */
[----:B------:R-:W1:Y:S01]  /*3d90*/  FCHK P3, R4, R9 ;  /* 0x0000000904007302 */ /* 0x000e620000060000 */
[----:B------:R-:W-:Y:S01]  /*3da0*/  FFMA R12, R3, R4, RZ ;  /* 0x00000004030c7223 */ /* 0x000fe200000000ff */
[----:B------:R-:W-:-:S03]  /*3db0*/  @P4 FFMA R5, R5, R9, -R0 ;  /* 0x0000000905054223 */ /* 0x000fc60000000800 */
[----:B------:R-:W-:-:S04]  /*3dc0*/  FFMA R7, -R9, R12, R4 ;  /* 0x0000000c09077223 */ /* 0x000fc80000000104 */
[----:B------:R-:W-:Y:S01]  /*3dd0*/  FFMA R3, R3, R7, R12 ;  /* 0x0000000703037223 */ /* 0x000fe2000000000c */
[----:B-1----:R-:W-:Y:S06]  /*3de0*/  @!P3 BRA `(.L_x_164) ;  /* 0x000000000014b947 */ /* 0x002fec0003800000 */
[----:B------:R-:W-:Y:S02]  /*3df0*/  MOV R3, R4 ;  /* 0x0000000400037202 */ /* 0x000fe40000000f00 */
[----:B------:R-:W-:Y:S02]  /*3e00*/  MOV R0, R9 ;  /* 0x0000000900007202 */ /* 0x000fe40000000f00 */
[----:B------:R-:W-:-:S07]  /*3e10*/  MOV R14, 0x3e30 ;  /* 0x00003e30000e7802 */ /* 0x000fce0000000f00 */
[----:B0--3-5:R-:W-:Y:S05]  /*3e20*/  CALL.REL.NOINC `($__internal_3_$__cuda_sm3x_div_rn_noftz_f32_slowpath) ;  /* 0x0000000800a87944 */ /* 0x029fea0003c00000 */
[----:B------:R-:W-:-:S07]  /*3e30*/  MOV R3, R0 ;  /* 0x0000000000037202 */ /* 0x000fce0000000f00 */
.L_x_164:
[----:B------:R-:W-:Y:S05]  /*3e40*/  BSYNC.RECONVERGENT B3 ;  /* 0x0000000000037941 */ /* 0x000fea0003800200 */
.L_x_163:
[----:B------:R-:W1:Y:S01]  /*3e50*/  MUFU.RCP R0, R9 ;  /* 0x0000000900007308 */ /* 0x000e620000001000 */
[----:B------:R-:W-:Y:S01]  /*3e60*/  BSSY.RECONVERGENT B3, `(.L_x_165) ;  /* 0x000000d000037945 */ /* 0x000fe20003800200 */
[----:B------:R-:W-:-:S06]  /*3e70*/  MOV R4, R3 ;  /* 0x0000000300047202 */ /* 0x000fcc0000000f00 */
        /* <DEDUP_REMOVED lines=10> */
[----:B0--3-5:R-:W-:Y:S05]  /*3f20*/  CALL.REL.NOINC `($__internal_3_$__cuda_sm3x_div_rn_noftz_f32_slowpath) ;  /* 0x0000000800687944 */ /* 0x029fea0003c00000 */
.L_x_166:
[----:B------:R-:W-:Y:S05]  /*3f30*/  BSYNC.RECONVERGENT B3 ;  /* 0x0000000000037941 */ /* 0x000fea0003800200 */
.L_x_165:
[----:B------:R2:W-:Y:S01]  /*3f40*/  STG.E desc[UR6][R28.64], R0 ;  /* 0x000000001c007986 */ /* 0x0005e2000c101906 */
[----:B------:R-:W-:Y:S01]  /*3f50*/  FADD R27, R27, -R6 ;  /* 0x800000061b1b7221 */ /* 0x000fe20000000000 */
[----:B------:R-:W-:-:S07]  /*3f60*/  MOV R5, R0 ;  /* 0x0000000000057202 */ /* 0x000fce0000000f00 */
.L_x_152:
[----:B------:R-:W-:Y:S05]  /*3f70*/  BSYNC.RECONVERGENT B0 ;  /* 0x0000000000007941 */ /* 0x000fea0003800200 */
.L_x_151:
[----:B------:R-:W4:Y:S01]  /*3f80*/  @P0 S2R R3, SR_CgaCtaId ;  /* 0x0000000000030919 */ /* 0x000f220000008800 */
[----:B-1----:R-:W-:Y:S01]  /*3f90*/  HFMA2 R6, -RZ, RZ, 0, 0 ;  /* 0x00000000ff067431 */ /* 0x002fe200000001ff */
[----:B--2---:R-:W-:Y:S01]  /*3fa0*/  @P0 MOV R0, 0x400 ;  /* 0x0000040000000802 */ /* 0x004fe20000000f00 */
[-C--:B------:R-:W-:Y:S01]  /*3fb0*/  @P0 FFMA R12, R4, R4.reuse, RZ ;  /* 0x00000004040c0223 */ /* 0x080fe200000000ff */
[----:B------:R-:W-:Y:S01]  /*3fc0*/  BAR.SYNC.DEFER_BLOCKING 0x0 ;  /* 0x0000000000007b1d */ /* 0x000fe20000010000 */
[----:B------:R-:W-:Y:S02]  /*3fd0*/  MOV R7, R4 ;  /* 0x0000000400077202 */ /* 0x000fe40000000f00 */
[----:B------:R-:W-:-:S03]  /*3fe0*/  @P0 FFMA R6, R5, R5, R12 ;  /* 0x0000000505060223 */ /* 0x000fc6000000000c */
[----:B------:R-:W-:Y:S01]  /*3ff0*/  BSSY.RECONVERGENT B0, `(.L_x_167) ;  /* 0x0000071000007945 */ /* 0x000fe20003800200 */
[----:B----4-:R-:W-:-:S05]  /*4000*/  @P0 LEA R0, R3, R0, 0x18 ;  /* 0x0000000003000211 */ /* 0x010fca00078ec0ff */
[----:B------:R1:W-:Y:S01]  /*4010*/  @P0 STS.128 [R0], R4 ;  /* 0x0000000400000388 */ /* 0x0003e20000000c00 */
[----:B------:R-:W-:Y:S06]  /*4020*/  BAR.SYNC.DEFER_BLOCKING 0x0 ;  /* 0x0000000000007b1d */ /* 0x000fec0000010000 */
[----:B------:R-:W-:Y:S05]  /*4030*/  @!P2 BRA `(.L_x_168) ;  /* 0x0000000400b0a947 */ /* 0x000fea0003800000 */
[----:B------:R-:W-:Y:S01]  /*4040*/  ISETP.NE.AND P0, PT, R2, RZ, PT ;  /* 0x000000ff0200720c */ /* 0x000fe20003f05270 */
[----:B------:R-:W-:-:S12]  /*4050*/  BSSY.RECONVERGENT B3, `(.L_x_169) ;  /* 0x0000069000037945 */ /* 0x000fd80003800200 */
[----:B------:R-:W-:Y:S05]  /*4060*/  @!P0 BRA `(.L_x_170) ;  /* 0x00000004009c8947 */ /* 0x000fea0003800000 */
[----:B------:R-:W2:Y:S01]  /*4070*/  S2UR UR5, SR_CgaCtaId ;  /* 0x00000000000579c3 */ /* 0x000ea20000008800 */
[----:B------:R-:W-:Y:S01]  /*4080*/  UMOV UR4, 0x400 ;  /* 0x0000040000047882 */ /* 0x000fe20000000000 */
[----:B------:R-:W-:Y:S01]  /*4090*/  ISETP.NE.AND P0, PT, R2, 0x1, PT ;  /* 0x000000010200780c */ /* 0x000fe20003f05270 */
[----:B--2---:R-:W-:-:S09]  /*40a0*/  ULEA UR4, UR5, UR4, 0x18 ;  /* 0x0000000405047291 */ /* 0x004fd2000f8ec0ff */
[----:B0-----:R-:W1:Y:S02]  /*40b0*/  LDS.64 R12, [UR4+0x8] ;  /* 0x00000804ff0c7984 */ /* 0x001e640008000a00 */
        /* <DEDUP_REMOVED lines=10> */
.L_x_172:
[----:B------:R-:W-:Y:S05]  /*4160*/  BRA `(.L_x_173) ;  /* 0x0000000000107947 */ /* 0x000fea0003800000 */
.L_x_171:
[----:B------:R-:W-:Y:S01]  /*4170*/  FMUL.FTZ R7, R0, R3 ;  /* 0x0000000300077220 */ /* 0x000fe20000410000 */
[----:B------:R-:W-:-:S03]  /*4180*/  FMUL.FTZ R3, R3, 0.5 ;  /* 0x3f00000003037820 */ /* 0x000fc60000410000 */
[----:B------:R-:W-:-:S04]  /*4190*/  FFMA R0, -R7, R7, R0 ;  /* 0x0000000707007223 */ /* 0x000fc80000000100 */
[----:B------:R-:W-:-:S07]  /*41a0*/  FFMA R0, R0, R3, R7 ;  /* 0x0000000300007223 */ /* 0x000fce0000000007 */
.L_x_173:
        /* <DEDUP_REMOVED lines=16> */
.L_x_175:
[----:B------:R-:W-:Y:S05]  /*42b0*/  BSYNC.RECONVERGENT B4 ;  /* 0x0000000000047941 */ /* 0x000fea0003800200 */
.L_x_174:
        /* <DEDUP_REMOVED lines=17> */
.L_x_177:
[----:B------:R-:W-:Y:S05]  /*43d0*/  BSYNC.RECONVERGENT B4 ;  /* 0x0000000000047941 */ /* 0x000fea0003800200 */
.L_x_176:
[----:B------:R-:W0:Y:S01]  /*43e0*/  @!P0 S2R R3, SR_CgaCtaId ;  /* 0x0000000000038919 */ /* 0x000e220000008800 */
[----:B------:R-:W-:Y:S01]  /*43f0*/  @!P0 MOV R0, 0x400 ;  /* 0x0000040000008802 */ /* 0x000fe20000000f00 */
[----:B------:R-:W-:Y:S01]  /*4400*/  BSSY.RECONVERGENT B4, `(.L_x_178) ;  /* 0x0000019000047945 */ /* 0x000fe20003800200 */
[----:B------:R1:W-:Y:S02]  /*4410*/  @!P0 STG.E desc[UR6][R22.64+0x8], R29 ;  /* 0x0000081d16008986 */ /* 0x0003e4000c101906 */
[----:B0-----:R-:W-:-:S05]  /*4420*/  @!P0 LEA R0, R3, R0, 0x18 ;  /* 0x0000000003008211 */ /* 0x001fca00078ec0ff */
[----:B------:R1:W0:Y:S01]  /*4430*/  @!P0 LDS R12, [R0] ;  /* 0x00000000000c8984 */ /* 0x0002220000000800 */
        /* <DEDUP_REMOVED lines=8> */
[----:B0-----:R-:W0:Y:S02]  /*44c0*/  LDS.64 R12, [UR4] ;  /* 0x00000004ff0c7984 */ /* 0x001e240008000a00 */
[----:B0-----:R-:W-:-:S04]  /*44d0*/  FFMA R6, R4, R12, R6 ;  /* 0x0000000c04067223 */ /* 0x001fc80000000006 */
[----:B------:R-:W-:-:S04]  /*44e0*/  FFMA R3, R5, R13, R6 ;  /* 0x0000000d05037223 */ /* 0x000fc80000000006 */
[----:B------:R-:W0:Y:S01]  /*44f0*/  FCHK P0, R3, R9 ;  /* 0x0000000903007302 */ /* 0x000e220000000000 */
[----:B------:R-:W-:-:S04]  /*4500*/  FFMA R5, R3, R0, RZ ;  /* 0x0000000003057223 */ /* 0x000fc800000000ff */
[----:B------:R-:W-:-:S04]  /*4510*/  FFMA R6, -R9, R5, R3 ;  /* 0x0000000509067223 */ /* 0x000fc80000000103 */
[----:B------:R-:W-:Y:S01]  /*4520*/  FFMA R6, R0, R6, R5 ;  /* 0x0000000600067223 */ /* 0x000fe20000000005 */
[----:B0-----:R-:W-:Y:S06]  /*4530*/  @!P0 BRA `(.L_x_180) ;  /* 0x0000000000108947 */ /* 0x001fec0003800000 */
[----:B------:R-:W-:Y:S02]  /*4540*/  MOV R0, R9 ;  /* 0x0000000900007202 */ /* 0x000fe40000000f00 */
[----:B------:R-:W-:-:S07]  /*4550*/  MOV R14, 0x4570 ;  /* 0x00004570000e7802 */ /* 0x000fce0000000f00 */
[----:B---3-5:R-:W-:Y:S05]  /*4560*/  CALL.REL.NOINC `($__internal_3_$__cuda_sm3x_div_rn_noftz_f32_slowpath) ;  /* 0x0000000000d87944 */ /* 0x028fea0003c00000 */
[----:B------:R-:W-:-:S07]  /*4570*/  MOV R6, R0 ;  /* 0x0000000000067202 */ /* 0x000fce0000000f00 */
.L_x_180:
[----:B------:R-:W-:Y:S05]  /*4580*/  BSYNC.RECONVERGENT B5 ;  /* 0x0000000000057941 */ /* 0x000fea0003800200 */
.L_x_179:
[----:B------:R-:W-:Y:S05]  /*4590*/  BSYNC.RECONVERGENT B4 ;  /* 0x0000000000047941 */ /* 0x000fea0003800200 */
.L_x_178:
[----:B------:R-:W-:Y:S01]  /*45a0*/  ISETP.NE.AND P0, PT, R2, 0x1, PT ;  /* 0x000000010200780c */ /* 0x000fe20003f05270 */
[----:B-1----:R-:W1:Y:S01]  /*45b0*/  MUFU.RCP R0, R9 ;  /* 0x0000000900007308 */ /* 0x002e620000001000 */
[----:B------:R-:W-:Y:S01]  /*45c0*/  FADD R6, R4, R6 ;  /* 0x0000000604067221 */ /* 0x000fe20000000000 */
[----:B------:R-:W-:Y:S03]  /*45d0*/  BSSY.RECONVERGENT B4, `(.L_x_181) ;  /* 0x000000f000047945 */ /* 0x000fe60003800200 */
[----:B------:R-:W-:-:S04]  /*45e0*/  FMUL R29, R6, R29 ;  /* 0x0000001d061d7220 */ /* 0x000fc80000400000 */
[----:B------:R-:W-:Y:S01]  /*45f0*/  FADD R3, R4, -R29 ;  /* 0x8000001d04037221 */ /* 0x000fe20000000000 */
[----:B0-----:R-:W-:-:S04]  /*4600*/  FMUL R12, R29, R12 ;  /* 0x0000000c1d0c7220 */ /* 0x001fc80000400000 */
[C---:B------:R-:W-:Y:S01]  /*4610*/  @P0 FFMA R3, R9.reuse, R3, -R12 ;  /* 0x0000000309030223 */ /* 0x040fe2000000080c */
        /* <DEDUP_REMOVED lines=8> */
[----:B------:R-:W-:-:S07]  /*46a0*/  MOV R14, 0x46c0 ;  /* 0x000046c0000e7802 */ /* 0x000fce0000000f00 */
[----:B---3-5:R-:W-:Y:S05]  /*46b0*/  CALL.REL.NOINC `($__internal_3_$__cuda_sm3x_div_rn_noftz_f32_slowpath) ;  /* 0x0000000000847944 */ /* 0x028fea0003c00000 */
.L_x_182:
[----:B------:R-:W-:Y:S05]  /*46c0*/  BSYNC.RECONVERGENT B4 ;  /* 0x0000000000047941 */ /* 0x000fea0003800200 */
.L_x_181:
[----:B------:R-:W-:-:S07]  /*46d0*/  MOV R4, R0 ;  /* 0x0000000000047202 */ /* 0x000fce0000000f00 */
.L_x_170:
[----:B------:R-:W-:Y:S05]  /*46e0*/  BSYNC.RECONVERGENT B3 ;  /* 0x0000000000037941 */ /* 0x000fea0003800200 */
.L_x_169:
[----:B-----5:R2:W-:Y:S02]  /*46f0*/  STG.E desc[UR6][R10.64], R8 ;  /* 0x000000080a007986 */ /* 0x0205e4000c101906 */
.L_x_168:
[----:B------:R-:W-:Y:S05]  /*4700*/  BSYNC.RECONVERGENT B0 ;  /* 0x0000000000007941 */ /* 0x000fea0003800200 */
.L_x_167:
[----:B------:R-:W-:Y:S06]  /*4710*/  BAR.SYNC.DEFER_BLOCKING 0x0 ;  /* 0x0000000000007b1d */ /* 0x000fec0000010000 */
[----:B------:R-:W-:Y:S05]  /*4720*/  @P1 EXIT ;  /* 0x000000000000194d */ /* 0x000fea0003800000 */
[----:B------:R-:W-:Y:S04]  /*4730*/  STG.E desc[UR6][R16.64], R27 ;  /* 0x0000001b10007986 */ /* 0x000fe8000c101906 */
[----:B------:R-:W-:Y:S01]  /*4740*/  STG.E desc[UR6][R20.64], R4 ;  /* 0x0000000414007986 */ /* 0x000fe2000c101906 */
[----:B------:R-:W-:Y:S05]  /*4750*/  EXIT ;  /* 0x000000000000794d */ /* 0x000fea0003800000 */
        .weak           $__internal_2_$__cuda_sm20_sqrt_rn_f32_slowpath
        .type           $__internal_2_$__cuda_sm20_sqrt_rn_f32_slowpath,@function
        .size           $__internal_2_$__cuda_sm20_sqrt_rn_f32_slowpath,($__internal_3_$__cuda_sm3x_div_rn_noftz_f32_slowpath - $__internal_2_$__cuda_sm20_sqrt_rn_f32_slowpath)
$__internal_2_$__cuda_sm20_sqrt_rn_f32_slowpath:
[----:B------:R-:W-:-:S13]  /*4760*/  LOP3.LUT P3, RZ, R0, 0x7fffffff, RZ, 0xc0, !PT ;  /* 0x7fffffff00ff7812 */ /* 0x000fda000786c0ff */
[----:B------:R-:W-:Y:S01]  /*4770*/  @!P3 MOV R3, R0 ;  /* 0x000000000003b202 */ /* 0x000fe20000000f00 */
        /* <DEDUP_REMOVED lines=11> */
[----:B------:R-:W-:Y:S01]  /*4830*/  @P3 FMUL.FTZ R25, R3, 0.5 ;  /* 0x3f00000003193820 */ /* 0x000fe20000410000 */
[----:B------:R-:W-:Y:S02]  /*4840*/  @!P3 MOV R3, R0 ;  /* 0x000000000003b202 */ /* 0x000fe40000000f00 */
[----:B------:R-:W-:-:S04]  /*4850*/  @P3 FADD.FTZ R24, -R15, -RZ ;  /* 0x800000ff0f183221 */ /* 0x000fc80000010100 */
[----:B------:R-:W-:-:S04]  /*4860*/  @P3 FFMA R24, R15, R24, R14 ;  /* 0x000000180f183223 */ /* 0x000fc8000000000e */
[----:B------:R-:W-:-:S04]  /*4870*/  @P3 FFMA R24, R24, R25, R15 ;  /* 0x0000001918183223 */ /* 0x000fc8000000000f */
[----:B------:R-:W-:-:S07]  /*4880*/  @P3 FMUL.FTZ R3, R24, 2.3283064365386962891e-10 ;  /* 0x2f80000018033820 */ /* 0x000fce0000410000 */
.L_x_183:
[----:B------:R-:W-:Y:S01]  /*4890*/  HFMA2 R15, -RZ, RZ, 0, 0 ;  /* 0x00000000ff0f7431 */ /* 0x000fe200000001ff */
[----:B------:R-:W-:Y:S02]  /*48a0*/  MOV R14, R32 ;  /* 0x00000020000e7202 */ /* 0x000fe40000000f00 */
[----:B------:R-:W-:Y:S02]  /*48b0*/  MOV R0, R3 ;  /* 0x0000000300007202 */ /* 0x000fe40000000f00 */
[----:B------:R-:W-:Y:S05]  /*48c0*/  RET.REL.NODEC R14 `(_ZN8qr_multi23multi_calcQR_singletileEiiPfS0_) ;  /* 0xffffffb40ecc7950 */ /* 0x000fea0003c3ffff */
        .weak           $__internal_3_$__cuda_sm3x_div_rn_noftz_f32_slowpath
        .type           $__internal_3_$__cuda_sm3x_div_rn_noftz_f32_slowpath,@function
        .size           $__internal_3_$__cuda_sm3x_div_rn_noftz_f32_slowpath,(.L_x_201 - $__internal_3_$__cuda_sm3x_div_rn_noftz_f32_slowpath)
$__internal_3_$__cuda_sm3x_div_rn_noftz_f32_slowpath:
[----:B------:R-:W-:Y:S01]  /*48d0*/  SHF.R.U32.HI R15, RZ, 0x17, R0 ;  /* 0x00000017ff0f7819 */ /* 0x000fe20000011600 */
[----:B------:R-:W-:Y:S01]  /*48e0*/  BSSY.RECONVERGENT B1, `(.L_x_184) ;  /* 0x0000063000017945 */ /* 0x000fe20003800200 */
[----:B------:R-:W-:Y:S02]  /*48f0*/  SHF.R.U32.HI R18, RZ, 0x17, R3 ;  /* 0x00000017ff127819 */ /* 0x000fe40000011603 */
[----:B------:R-:W-:Y:S02]  /*4900*/  LOP3.LUT R15, R15, 0xff, RZ, 0xc0, !PT ;  /* 0x000000ff0f0f7812 */ /* 0x000fe400078ec0ff */
[----:B------:R-:W-:Y:S02]  /*4910*/  LOP3.LUT R18, R18, 0xff, RZ, 0xc0, !PT ;  /* 0x000000ff12127812 */ /* 0x000fe400078ec0ff */
[----:B------:R-:W-:Y:S02]  /*4920*/  IADD3 R7, PT, PT, R15, -0x1, RZ ;  /* 0xffffffff0f077810 */ /* 0x000fe40007ffe0ff */
[----:B------:R-:W-:-:S02]  /*4930*/  IADD3 R19, PT, PT, R18, -0x1, RZ ;  /* 0xffffffff12137810 */ /* 0x000fc40007ffe0ff */
        /* <DEDUP_REMOVED lines=21> */
[----:B------:R-:W-:-:S04]  /*4a90*/  IADD3 R7, PT, PT, R15, -0x1, RZ ;  /* 0xffffffff0f077810 */ /* 0x000fc80007ffe0ff */
[----:B------:R-:W-:-:S07]  /*4aa0*/  ISETP.GE.AND P4, PT, R7, RZ, PT ;  /* 0x000000ff0700720c */ /* 0x000fce0003f86270 */
[----:B------:R-:W-:Y:S01]  /*4ab0*/  @P3 MOV R7, RZ ;  /* 0x000000ff00073202 */ /* 0x000fe20000000f00 */
[----:B------:R-:W-:Y:S01]  /*4ac0*/  @!P3 FFMA R3, R3, 1.84467440737095516160e+19, RZ ;  /* 0x5f8000000303b823 */ /* 0x000fe200000000ff */
[----:B------:R-:W-:-:S04]  /*4ad0*/  @!P3 MOV R7, 0xffffffc0 ;  /* 0xffffffc00007b802 */ /* 0x000fc80000000f00 */
[----:B------:R-:W-:Y:S01]  /*4ae0*/  @!P4 FFMA R0, R0, 1.84467440737095516160e+19, RZ ;  /* 0x5f8000000000c823 */ /* 0x000fe200000000ff */
[----:B------:R-:W-:-:S07]  /*4af0*/  @!P4 IADD3 R7, PT, PT, R7, 0x40, RZ ;  /* 0x000000400707c810 */ /* 0x000fce0007ffe0ff */
.L_x_185:
[----:B------:R-:W-:Y:S01]  /*4b00*/  LEA R19, R15, 0xc0800000, 0x17 ;  /* 0xc08000000f137811 */ /* 0x000fe200078eb8ff */
[----:B------:R-:W-:Y:S01]  /*4b10*/  BSSY.RECONVERGENT B2, `(.L_x_190) ;  /* 0x0000036000027945 */ /* 0x000fe20003800200 */
[----:B------:R-:W-:Y:S02]  /*4b20*/  IADD3 R18, PT, PT, R18, -0x7f, RZ ;  /* 0xffffff8112127810 */ /* 0x000fe40007ffe0ff */
[----:B------:R-:W-:-:S03]  /*4b30*/  IADD3 R36, PT, PT, -R19, R0, RZ ;  /* 0x0000000013247210 */ /* 0x000fc60007ffe1ff */
[----:B------:R-:W-:Y:S01]  /*4b40*/  IMAD R0, R18, -0x800000, R3 ;  /* 0xff80000012007824 */ /* 0x000fe200078e0203 */
[----:B------:R-:W0:Y:S01]  /*4b50*/  MUFU.RCP R24, R36 ;  /* 0x0000002400187308 */ /* 0x000e220000001000 */
[----:B------:R-:W-:Y:S01]  /*4b60*/  FADD.FTZ R19, -R36, -RZ ;  /* 0x800000ff24137221 */ /* 0x000fe20000010100 */
        /* <DEDUP_REMOVED lines=10> */
[----:B------:R-:W-:-:S04]  /*4c10*/  LOP3.LUT R18, R3, 0xff, RZ, 0xc0, !PT ;  /* 0x000000ff03127812 */ /* 0x000fc800078ec0ff */
[----:B------:R-:W-:-:S04]  /*4c20*/  IADD3 R3, PT, PT, R18, R7, RZ ;  /* 0x0000000712037210 */ /* 0x000fc80007ffe0ff */
        /* <DEDUP_REMOVED lines=12> */
[CCC-:B------:R-:W-:Y:S01]  /*4cf0*/  FFMA.RP R7, R25.reuse, R19.reuse, R24.reuse ;  /* 0x0000001319077223 */ /* 0x1c0fe20000008018 */
[----:B------:R-:W-:Y:S01]  /*4d00*/  FFMA.RM R24, R25, R19, R24 ;  /* 0x0000001319187223 */ /* 0x000fe20000004018 */
[----:B------:R-:W-:Y:S02]  /*4d10*/  ISETP.NE.AND P5, PT, R3, RZ, PT ;  /* 0x000000ff0300720c */ /* 0x000fe40003fa5270 */
[----:B------:R-:W-:Y:S02]  /*4d20*/  LOP3.LUT R15, R15, 0x7fffff, RZ, 0xc0, !PT ;  /* 0x007fffff0f0f7812 */ /* 0x000fe400078ec0ff */
[----:B------:R-:W-:Y:S02]  /*4d30*/  ISETP.NE.AND P4, PT, R3, RZ, PT ;  /* 0x000000ff0300720c */ /* 0x000fe40003f85270 */
[----:B------:R-:W-:-:S02]  /*4d40*/  LOP3.LUT R15, R15, 0x800000, RZ, 0xfc, !PT ;  /* 0x008000000f0f7812 */ /* 0x000fc400078efcff */
[----:B------:R-:W-:Y:S02]  /*4d50*/  IADD3 R3, PT, PT, -R3, RZ, RZ ;  /* 0x000000ff03037210 */ /* 0x000fe40007ffe1ff */
[----:B------:R-:W-:Y:S02]  /*4d60*/  SHF.L.U32 R18, R15, R18, RZ ;  /* 0x000000120f127219 */ /* 0x000fe400000006ff */
[----:B------:R-:W-:Y:S02]  /*4d70*/  FSETP.NEU.FTZ.AND P3, PT, R7, R24, PT ;  /* 0x000000180700720b */ /* 0x000fe40003f7d000 */
[----:B------:R-:W-:Y:S02]  /*4d80*/  SEL R24, R3, RZ, P5 ;  /* 0x000000ff03187207 */ /* 0x000fe40002800000 */
[----:B------:R-:W-:Y:S02]  /*4d90*/  ISETP.NE.AND P4, PT, R18, RZ, P4 ;  /* 0x000000ff1200720c */ /* 0x000fe40002785270 */
[----:B------:R-:W-:-:S02]  /*4da0*/  SHF.R.U32.HI R24, RZ, R24, R15 ;  /* 0x00000018ff187219 */ /* 0x000fc4000001160f */
[----:B------:R-:W-:Y:S02]  /*4db0*/  PLOP3.LUT P3, PT, P3, P4, PT, 0xf8, 0x8f ;  /* 0x00000000008f781c */ /* 0x000fe40001f69f70 */
[----:B------:R-:W-:Y:S02]  /*4dc0*/  SHF.R.U32.HI R3, RZ, 0x1, R24 ;  /* 0x00000001ff037819 */ /* 0x000fe40000011618 */
[----:B------:R-:W-:-:S04]  /*4dd0*/  SEL R18, RZ, 0x1, !P3 ;  /* 0x00000001ff127807 */ /* 0x000fc80005800000 */
[----:B------:R-:W-:-:S04]  /*4de0*/  LOP3.LUT R7, R18, 0x1, R3, 0xf8, !PT ;  /* 0x0000000112077812 */ /* 0x000fc800078ef803 */
[----:B------:R-:W-:-:S04]  /*4df0*/  LOP3.LUT R24, R7, R24, RZ, 0xc0, !PT ;  /* 0x0000001807187212 */ /* 0x000fc800078ec0ff */
[----:B------:R-:W-:-:S04]  /*4e00*/  IADD3 R3, PT, PT, R3, R24, RZ ;  /* 0x0000001803037210 */ /* 0x000fc80007ffe0ff */
[----:B------:R-:W-:Y:S01]  /*4e10*/  LOP3.LUT R0, R3, R0, RZ, 0xfc, !PT ;  /* 0x0000000003007212 */ /* 0x000fe200078efcff */
[----:B------:R-:W-:Y:S06]  /*4e20*/  BRA `(.L_x_193) ;  /* 0x0000000000107947 */ /* 0x000fec0003800000 */
.L_x_192:
[----:B------:R-:W-:-:S04]  /*4e30*/  LOP3.LUT R0, R0, 0x80000000, RZ, 0xc0, !PT ;  /* 0x8000000000007812 */ /* 0x000fc800078ec0ff */
[----:B------:R-:W-:Y:S01]  /*4e40*/  LOP3.LUT R0, R0, 0x7f800000, RZ, 0xfc, !PT ;  /* 0x7f80000000007812 */ /* 0x000fe200078efcff */
[----:B------:R-:W-:Y:S06]  /*4e50*/  BRA `(.L_x_193) ;  /* 0x0000000000047947 */ /* 0x000fec0003800000 */
.L_x_191:
[----:B------:R-:W-:-:S07]  /*4e60*/  LEA R0, R7, R0, 0x17 ;  /* 0x0000000007007211 */ /* 0x000fce00078eb8ff */
.L_x_193:
[----:B------:R-:W-:Y:S05]  /*4e70*/  BSYNC.RECONVERGENT B2 ;  /* 0x0000000000027941 */ /* 0x000fea0003800200 */
.L_x_190:
[----:B------:R-:W-:Y:S05]  /*4e80*/  BRA `(.L_x_194) ;  /* 0x0000000000207947 */ /* 0x000fea0003800000 */
.L_x_189:
[----:B------:R-:W-:-:S04]  /*4e90*/  LOP3.LUT R0, R0, 0x80000000, R3, 0x48, !PT ;  /* 0x8000000000007812 */ /* 0x000fc800078e4803 */
[----:B------:R-:W-:Y:S01]  /*4ea0*/  LOP3.LUT R0, R0, 0x7f800000, RZ, 0xfc, !PT ;  /* 0x7f80000000007812 */ /* 0x000fe200078efcff */
[----:B------:R-:W-:Y:S06]  /*4eb0*/  BRA `(.L_x_194) ;  /* 0x0000000000147947 */ /* 0x000fec0003800000 */
.L_x_188:
[----:B------:R-:W-:Y:S01]  /*4ec0*/  LOP3.LUT R0, R0, 0x80000000, R3, 0x48, !PT ;  /* 0x8000000000007812 */ /* 0x000fe200078e4803 */
[----:B------:R-:W-:Y:S06]  /*4ed0*/  BRA `(.L_x_194) ;  /* 0x00000000000c7947 */ /* 0x000fec0003800000 */
.L_x_187:
[----:B------:R-:W0:Y:S01]  /*4ee0*/  MUFU.RSQ R0, -QNAN ;  /* 0xffc0000000007908 */ /* 0x000e220000001400 */
[----:B------:R-:W-:Y:S05]  /*4ef0*/  BRA `(.L_x_194) ;  /* 0x0000000000047947 */ /* 0x000fea0003800000 */
.L_x_186:
[----:B------:R-:W-:-:S07]  /*4f00*/  FADD.FTZ R0, R3, R0 ;  /* 0x0000000003007221 */ /* 0x000fce0000010000 */
.L_x_194:
[----:B------:R-:W-:Y:S05]  /*4f10*/  BSYNC.RECONVERGENT B1 ;  /* 0x0000000000017941 */ /* 0x000fea0003800200 */
.L_x_184:
[----:B------:R-:W-:-:S04]  /*4f20*/  HFMA2 R15, -RZ, RZ, 0, 0 ;  /* 0x00000000ff0f7431 */ /* 0x000fc800000001ff */
[----:B0-----:R-:W-:Y:S05]  /*4f30*/  RET.REL.NODEC R14 `(_ZN8qr_multi23multi_calcQR_singletileEiiPfS0_) ;  /* 0xffffffb00e307950 */ /* 0x001fea0003c3ffff */
.L_x_195:
        /* <DEDUP_REMOVED lines=12> */
.L_x_201:


//--------------------- .text._ZN8qr_multi24multi_applyQt_doubletileEiiiibPKfPfS2_ --------------------------
	.section	.text._ZN8qr_multi24multi_applyQt_doubletileEiiiibPKfPfS2_,"ax",@progbits
	.align	128
        .global         _ZN8qr_multi24multi_applyQt_doubletileEiiiibPKfPfS2_
        .type           _ZN8qr_multi24multi_applyQt_doubletileEiiiibPKfPfS2_,@function
        .size           _ZN8qr_multi24multi_applyQt_doubletileEiiiibPKfPfS2_,(.L_x_204 - _ZN8qr_multi24multi_applyQt_doubletileEiiiibPKfPfS2_)
        .other          _ZN8qr_multi24multi_applyQt_doubletileEiiiibPKfPfS2_,@"STO_CUDA_ENTRY STV_DEFAULT"
_ZN8qr_multi24multi_applyQt_doubletileEiiiibPKfPfS2_:
.text._ZN8qr_multi24multi_applyQt_doubletileEiiiibPKfPfS2_:
[----:B------:R-:W-:Y:S08]  /*0000*/  LDC R1, c[0x0][0x37c] ;  /* 0x0000df00ff017b82 */ /* 0x000ff00000000800 */
[----:B------:R-:W0:Y:S01]  /*0010*/  LDC.U8 R4, c[0x0][0x390] ;  /* 0x0000e400ff047b82 */ /* 0x000e220000000000 */
[----:B------:R-:W1:Y:S01]  /*0020*/  S2R R5, SR_CTAID.X ;  /* 0x0000000000057919 */ /* 0x000e620000002500 */
[----:B------:R-:W2:Y:S01]  /*0030*/  LDCU.64 UR6, c[0x0][0x358] ;  /* 0x00006b00ff0677ac */ /* 0x000ea20008000a00 */
[----:B------:R-:W3:Y:S05]  /*0040*/  S2R R0, SR_TID.X ;  /* 0x0000000000007919 */ /* 0x000eea0000002100 */
[----:B------:R-:W4:Y:S08]  /*0050*/  LDC.64 R2, c[0x0][0x388] ;  /* 0x0000e200ff027b82 */ /* 0x000f300000000a00 */
[----:B------:R-:W5:Y:S01]  /*0060*/  LDC R17, c[0x0][0x384] ;  /* 0x0000e100ff117b82 */ /* 0x000f620000000800 */
[----:B0-----:R-:W-:-:S07]  /*0070*/  PRMT R4, R4, 0x8880, RZ ;  /* 0x0000888004047816 */ /* 0x001fce00000000ff */
[----:B------:R-:W0:Y:S01]  /*0080*/  LDC.64 R10, c[0x0][0x3a8] ;  /* 0x0000ea00ff0a7b82 */ /* 0x000e220000000a00 */
[----:B------:R-:W-:Y:S02]  /*0090*/  ISETP.NE.AND P0, PT, R4, RZ, PT ;  /* 0x000000ff0400720c */ /* 0x000fe40003f05270 */
[----:B----4-:R-:W-:-:S05]  /*00a0*/  SHF.L.U32 R6, R2, 0x1, RZ ;  /* 0x0000000102067819 */ /* 0x010fca00000006ff */
[----:B------:R-:W4:Y:S01]  /*00b0*/  LDC R15, c[0x0][0x380] ;  /* 0x0000e000ff0f7b82 */ /* 0x000f220000000800 */
[----:B------:R-:W-:Y:S02]  /*00c0*/  SHF.L.U32 R14, R3, 0x1, RZ ;  /* 0x00000001030e7819 */ /* 0x000fe400000006ff */
[----:B------:R-:W-:-:S04]  /*00d0*/  IADD3 R4, PT, PT, R6, 0x2, RZ ;  /* 0x0000000206047810 */ /* 0x000fc80007ffe0ff */
[----:B------:R-:W-:Y:S01]  /*00e0*/  SEL R4, R4, RZ, P0 ;  /* 0x000000ff04047207 */ /* 0x000fe20000000000 */
[----:B------:R-:W4:Y:S03]  /*00f0*/  LDC.64 R12, c[0x0][0x3a0] ;  /* 0x0000e800ff0c7b82 */ /* 0x000f260000000a00 */
[----:B-1----:R-:W-:Y:S02]  /*0100*/  LEA R5, R5, R4, 0x1 ;  /* 0x0000000405057211 */ /* 0x002fe400078e08ff */
[----:B------:R-:W-:Y:S02]  /*0110*/  IADD3 R4, PT, PT, R6, R14, RZ ;  /* 0x0000000e06047210 */ /* 0x000fe40007ffe0ff */
[-C--:B---3--:R-:W-:Y:S02]  /*0120*/  IADD3 R5, PT, PT, R5, R0.reuse, RZ ;  /* 0x0000000005057210 */ /* 0x088fe40007ffe0ff */
[----:B------:R-:W-:-:S03]  /*0130*/  IADD3 R8, PT, PT, R4, R0, RZ ;  /* 0x0000000004087210 */ /* 0x000fc60007ffe0ff */
[-CC-:B-----5:R-:W-:Y:S02]  /*0140*/  IMAD R3, R6, R17.reuse, R5.reuse ;  /* 0x0000001106037224 */ /* 0x1a0fe400078e0205 */
[----:B------:R-:W-:Y:S02]  /*0150*/  IMAD R7, R4, R17, R5 ;  /* 0x0000001104077224 */ /* 0x000fe400078e0205 */
[----:B0-----:R-:W-:-:S04]  /*0160*/  IMAD.WIDE R4, R3, 0x4, R10 ;  /* 0x0000000403047825 */ /* 0x001fc800078e020a */
[----:B------:R-:W-:Y:S01]  /*0170*/  IMAD.WIDE R10, R7, 0x4, R10 ;  /* 0x00000004070a7825 */ /* 0x000fe200078e020a */
[----:B--2---:R-:W2:Y:S03]  /*0180*/  LDG.E R19, desc[UR6][R4.64] ;  /* 0x0000000604137981 */ /* 0x004ea6000c1e1900 */
[----:B----4-:R-:W-:Y:S02]  /*0190*/  IMAD R3, R8, R15, R6 ;  /* 0x0000000f08037224 */ /* 0x010fe400078e0206 */
[----:B------:R-:W-:-:S04]  /*01a0*/  IMAD.WIDE R8, R17, 0x4, R4 ;  /* 0x0000000411087825 */ /* 0x000fc800078e0204 */
[----:B------:R-:W-:Y:S01]  /*01b0*/  IMAD.WIDE R6, R17, 0x4, R10 ;  /* 0x0000000411067825 */ /* 0x000fe200078e020a */
[----:B------:R-:W3:Y:S01]  /*01c0*/  LDG.E R18, desc[UR6][R8.64] ;  /* 0x0000000608127981 */ /* 0x000ee2000c1e1900 */
[----:B------:R-:W0:Y:S02]  /*01d0*/  S2UR UR5, SR_CgaCtaId ;  /* 0x00000000000579c3 */ /* 0x000e240000008800 */
[----:B------:R-:W-:Y:S01]  /*01e0*/  IMAD.WIDE R12, R3, 0x4, R12 ;  /* 0x00000004030c7825 */ /* 0x000fe200078e020c */
[----:B------:R-:W4:Y:S04]  /*01f0*/  LDG.E R20, desc[UR6][R6.64] ;  /* 0x0000000606147981 */ /* 0x000f28000c1e1900 */
[----:B------:R-:W5:Y:S01]  /*0200*/  LDG.E R3, desc[UR6][R10.64] ;  /* 0x000000060a037981 */ /* 0x000f62000c1e1900 */
[----:B------:R-:W-:Y:S01]  /*0210*/  UMOV UR4, 0x400 ;  /* 0x0000040000047882 */ /* 0x000fe20000000000 */
[----:B------:R-:W1:Y:S08]  /*0220*/  LDC.64 R16, c[0x0][0x398] ;  /* 0x0000e600ff107b82 */ /* 0x000e700000000a00 */
[----:B------:R-:W-:Y:S06]  /*0230*/  BAR.SYNC.DEFER_BLOCKING 0x0 ;  /* 0x0000000000007b1d */ /* 0x000fec0000010000 */
[----:B------:R-:W2:Y:S01]  /*0240*/  LDG.E R21, desc[UR6][R12.64] ;  /* 0x000000060c157981 */ /* 0x000ea2000c1e1900 */
[----:B0-----:R-:W-:-:S06]  /*0250*/  ULEA UR4, UR5, UR4, 0x18 ;  /* 0x0000000405047291 */ /* 0x001fcc000f8ec0ff */
[----:B------:R-:W-:Y:S01]  /*0260*/  LEA R0, R0, UR4, 0x2 ;  /* 0x0000000400007c11 */ /* 0x000fe2000f8e10ff */
[----:B------:R-:W-:-:S04]  /*0270*/  IMAD R23, R2, R15, R14 ;  /* 0x0000000f02177224 */ /* 0x000fc800078e020e */
[----:B-1----:R-:W-:Y:S01]  /*0280*/  IMAD.WIDE R22, R23, 0x4, R16 ;  /* 0x0000000417167825 */ /* 0x002fe200078e0210 */
[----:B--2---:R-:W-:Y:S01]  /*0290*/  STS [R0], R21 ;  /* 0x0000001500007388 */ /* 0x004fe20000000800 */
[----:B------:R-:W-:Y:S06]  /*02a0*/  BAR.SYNC.DEFER_BLOCKING 0x0 ;  /* 0x0000000000007b1d */ /* 0x000fec0000010000 */
[----:B------:R-:W2:Y:S04]  /*02b0*/  LDG.E R27, desc[UR6][R22.64] ;  /* 0x00000006161b7981 */ /* 0x000ea8000c1e1900 */
[----:B------:R-:W5:Y:S01]  /*02c0*/  LDS.64 R14, [UR4] ;  /* 0x00000004ff0e7984 */ /* 0x000f620008000a00 */
[----:B------:R-:W-:Y:S06]  /*02d0*/  BAR.SYNC.DEFER_BLOCKING 0x0 ;  /* 0x0000000000007b1d */ /* 0x000fec0000010000 */
[----:B------:R-:W3:Y:S04]  /*02e0*/  LDG.E R13, desc[UR6][R12.64+0x4] ;  /* 0x000004060c0d7981 */ /* 0x000ee8000c1e1900 */
[----:B---3--:R-:W-:Y:S01]  /*02f0*/  STS [R0], R13 ;  /* 0x0000000d00007388 */ /* 0x008fe20000000800 */
[----:B------:R-:W-:Y:S06]  /*0300*/  BAR.SYNC.DEFER_BLOCKING 0x0 ;  /* 0x0000000000007b1d */ /* 0x000fec0000010000 */
[----:B------:R-:W3:Y:S04]  /*0310*/  LDG.E R24, desc[UR6][R22.64+0x4] ;  /* 0x0000040616187981 */ /* 0x000ee8000c1e1900 */
[----:B------:R-:W0:Y:S01]  /*0320*/  LDS.64 R16, [UR4] ;  /* 0x00000004ff107984 */ /* 0x000e220008000a00 */
[----:B-----5:R-:W-:-:S04]  /*0330*/  FFMA R25, R3, R14, RZ ;  /* 0x0000000e03197223 */ /* 0x020fc800000000ff */
[----:B----4-:R-:W-:-:S04]  /*0340*/  FFMA R2, R20, R15, R25 ;  /* 0x0000000f14027223 */ /* 0x010fc80000000019 */
[----:B------:R-:W-:-:S04]  /*0350*/  FADD R2, R19, R2 ;  /* 0x0000000213027221 */ /* 0x000fc80000000000 */
[----:B--2---:R-:W-:-:S04]  /*0360*/  FMUL R27, R2, R27 ;  /* 0x0000001b021b7220 */ /* 0x004fc80000400000 */
[----:B------:R-:W-:Y:S01]  /*0370*/  FFMA R3, R14, -R27, R3 ;  /* 0x8000001b0e037223 */ /* 0x000fe20000000003 */
[----:B------:R-:W-:Y:S01]  /*0380*/  FFMA R20, -R27, R15, R20 ;  /* 0x0000000f1b147223 */ /* 0x000fe20000000114 */
[----:B------:R-:W-:Y:S01]  /*0390*/  FADD R19, R19, -R27 ;  /* 0x8000001b13137221 */ /* 0x000fe20000000000 */
[----:B------:R-:W-:Y:S01]  /*03a0*/  BAR.SYNC.DEFER_BLOCKING 0x0 ;  /* 0x0000000000007b1d */ /* 0x000fe20000010000 */
[----:B0-----:R-:W-:-:S04]  /*03b0*/  FFMA R15, R3, R16, RZ ;  /* 0x00000010030f7223 */ /* 0x001fc800000000ff */
[----:B------:R-:W-:-:S04]  /*03c0*/  FFMA R15, R20, R17, R15 ;  /* 0x00000011140f7223 */ /* 0x000fc8000000000f */
[----:B------:R-:W-:Y:S01]  /*03d0*/  FADD R15, R18, R15 ;  /* 0x0000000f120f7221 */ /* 0x000fe20000000000 */
[----:B------:R-:W-:Y:S03]  /*03e0*/  STG.E desc[UR6][R4.64], R19 ;  /* 0x0000001304007986 */ /* 0x000fe6000c101906 */
[----:B---3--:R-:W-:-:S04]  /*03f0*/  FMUL R15, R15, R24 ;  /* 0x000000180f0f7220 */ /* 0x008fc80000400000 */
[----:B------:R-:W-:Y:S01]  /*0400*/  FFMA R13, R16, -R15, R3 ;  /* 0x8000000f100d7223 */ /* 0x000fe20000000003 */
[----:B------:R-:W-:Y:S01]  /*0410*/  FADD R3, R18, -R15 ;  /* 0x8000000f12037221 */ /* 0x000fe20000000000 */
[----:B------:R-:W-:-:S03]  /*0420*/  FFMA R15, -R15, R17, R20 ;  /* 0x000000110f0f7223 */ /* 0x000fc60000000114 */
[----:B------:R-:W-:Y:S04]  /*0430*/  STG.E desc[UR6][R10.64], R13 ;  /* 0x0000000d0a007986 */ /* 0x000fe8000c101906 */
[----:B------:R-:W-:Y:S04]  /*0440*/  STG.E desc[UR6][R8.64], R3 ;  /* 0x0000000308007986 */ /* 0x000fe8000c101906 */
[----:B------:R-:W-:Y:S01]  /*0450*/  STG.E desc[UR6][R6.64], R15 ;  /* 0x0000000f06007986 */ /* 0x000fe2000c101906 */
[----:B------:R-:W-:Y:S05]  /*0460*/  EXIT ;  /* 0x000000000000794d */ /* 0x000fea0003800000 */
.L_x_196:
        /* <DEDUP_REMOVED lines=9> */
.L_x_204:


//--------------------- .text._ZN8qr_multi24multi_applyQt_singletileEiiibPKfPfS2_ --------------------------
	.section	.text._ZN8qr_multi24multi_applyQt_singletileEiiibPKfPfS2_,"ax",@progbits
	.align	128
        .global         _ZN8qr_multi24multi_applyQt_singletileEiiibPKfPfS2_
        .type           _ZN8qr_multi24multi_applyQt_singletileEiiibPKfPfS2_,@function
        .size           _ZN8qr_multi24multi_applyQt_singletileEiiibPKfPfS2_,(.L_x_205 - _ZN8qr_multi24multi_applyQt_singletileEiiibPKfPfS2_)
        .other          _ZN8qr_multi24multi_applyQt_singletileEiiibPKfPfS2_,@"STO_CUDA_ENTRY STV_DEFAULT"
_ZN8qr_multi24multi_applyQt_singletileEiiibPKfPfS2_:
.text._ZN8qr_multi24multi_applyQt_singletileEiiibPKfPfS2_:
[----:B------:R-:W-:Y:S01]  /*0000*/  LDC R1, c[0x0][0x37c] ;  /* 0x0000df00ff017b82 */ /* 0x000fe20000000800 */
[----:B------:R-:W0:Y:S01]  /*0010*/  LDCU.U8 UR4, c[0x0][0x38c] ;  /* 0x00007180ff0477ac */ /* 0x000e220008000000 */
[----:B------:R-:W1:Y:S06]  /*0020*/  S2R R11, SR_TID.X ;  /* 0x00000000000b7919 */ /* 0x000e6c0000002100 */
[----:B------:R-:W2:Y:S01]  /*0030*/  S2UR UR6, SR_CTAID.X ;  /* 0x00000000000679c3 */ /* 0x000ea20000002500 */
[----:B------:R-:W3:Y:S01]  /*0040*/  LDCU UR10, c[0x0][0x388] ;  /* 0x00007100ff0a77ac */ /* 0x000ee20008000800 */
[----:B------:R-:W4:Y:S06]  /*0050*/  LDCU.64 UR8, c[0x0][0x358] ;  /* 0x00006b00ff0877ac */ /* 0x000f2c0008000a00 */
[----:B------:R-:W5:Y:S01]  /*0060*/  LDC R13, c[0x0][0x384] ;  /* 0x0000e100ff0d7b82 */ /* 0x000f620000000800 */
[----:B0-----:R-:W-:-:S07]  /*0070*/  UPRMT UR5, UR4, 0x8880, URZ ;  /* 0x0000888004057896 */ /* 0x001fce00080000ff */
[----:B------:R-:W0:Y:S01]  /*0080*/  LDC.64 R2, c[0x0][0x3a0] ;  /* 0x0000e800ff027b82 */ /* 0x000e220000000a00 */
[----:B---3--:R-:W-:Y:S02]  /*0090*/  USHF.L.U32 UR7, UR10, 0x1, URZ ;  /* 0x000000010a077899 */ /* 0x008fe400080006ff */
[----:B------:R-:W-:Y:S02]  /*00a0*/  UISETP.NE.AND UP0, UPT, UR5, URZ, UPT ;  /* 0x000000ff0500728c */ /* 0x000fe4000bf05270 */
[----:B------:R-:W-:-:S03]  /*00b0*/  UIADD3 UR4, UPT, UPT, UR7, 0x2, URZ ;  /* 0x0000000207047890 */ /* 0x000fc6000fffe0ff */
[----:B------:R-:W3:Y:S01]  /*00c0*/  LDC R15, c[0x0][0x380] ;  /* 0x0000e000ff0f7b82 */ /* 0x000ee20000000800 */
[----:B------:R-:W-:-:S04]  /*00d0*/  USEL UR4, UR4, URZ, UP0 ;  /* 0x000000ff04047287 */ /* 0x000fc80008000000 */
[----:B--2---:R-:W-:-:S03]  /*00e0*/  ULEA UR4, UR6, UR4, 0x1 ;  /* 0x0000000406047291 */ /* 0x004fc6000f8e08ff */
[----:B------:R-:W2:Y:S03]  /*00f0*/  LDC.64 R6, c[0x0][0x398] ;  /* 0x0000e600ff067b82 */ /* 0x000ea60000000a00 */
[----:B-1----:R-:W-:-:S05]  /*0100*/  IADD3 R0, PT, PT, R11, UR4, RZ ;  /* 0x000000040b007c10 */ /* 0x002fca000fffe0ff */
[----:B-----5:R-:W-:Y:S01]  /*0110*/  IMAD R5, R13, UR7, R0 ;  /* 0x000000070d057c24 */ /* 0x020fe2000f8e0200 */
[----:B------:R-:W-:-:S03]  /*0120*/  IADD3 R0, PT, PT, R11, UR7, RZ ;  /* 0x000000070b007c10 */ /* 0x000fc6000fffe0ff */
[----:B0-----:R-:W-:-:S04]  /*0130*/  IMAD.WIDE R2, R5, 0x4, R2 ;  /* 0x0000000405027825 */ /* 0x001fc800078e0202 */
[----:B---3--:R-:W-:Y:S01]  /*0140*/  IMAD R9, R0, R15, UR7 ;  /* 0x0000000700097e24 */ /* 0x008fe2000f8e020f */
[----:B----4-:R-:W3:Y:S01]  /*0150*/  LDG.E R10, desc[UR8][R2.64] ;  /* 0x00000008020a7981 */ /* 0x010ee2000c1e1900 */
[----:B------:R-:W-:-:S04]  /*0160*/  IMAD.WIDE R4, R13, 0x4, R2 ;  /* 0x000000040d047825 */ /* 0x000fc800078e0202 */
[----:B--2---:R-:W-:Y:S01]  /*0170*/  IMAD.WIDE R6, R9, 0x4, R6 ;  /* 0x0000000409067825 */ /* 0x004fe200078e0206 */
[----:B------:R-:W2:Y:S01]  /*0180*/  LDG.E R0, desc[UR8][R4.64] ;  /* 0x0000000804007981 */ /* 0x000ea2000c1e1900 */
[----:B------:R-:W0:Y:S08]  /*0190*/  S2UR UR5, SR_CgaCtaId ;  /* 0x00000000000579c3 */ /* 0x000e300000008800 */
[----:B------:R-:W-:Y:S06]  /*01a0*/  BAR.SYNC.DEFER_BLOCKING 0x0 ;  /* 0x0000000000007b1d */ /* 0x000fec0000010000 */
[----:B------:R-:W-:-:S02]  /*01b0*/  UMOV UR4, 0x400 ;  /* 0x0000040000047882 */ /* 0x000fc40000000000 */
[----:B------:R-:W1:Y:S01]  /*01c0*/  LDC.64 R8, c[0x0][0x390] ;  /* 0x0000e400ff087b82 */ /* 0x000e620000000a00 */
[----:B------:R-:W4:Y:S01]  /*01d0*/  LDG.E R6, desc[UR8][R6.64] ;  /* 0x0000000806067981 */ /* 0x000f22000c1e1900 */
[----:B0-----:R-:W-:-:S06]  /*01e0*/  ULEA UR4, UR5, UR4, 0x18 ;  /* 0x0000000405047291 */ /* 0x001fcc000f8ec0ff */
[----:B------:R-:W-:Y:S01]  /*01f0*/  LEA R11, R11, UR4, 0x2 ;  /* 0x000000040b0b7c11 */ /* 0x000fe2000f8e10ff */
[----:B------:R-:W-:-:S04]  /*0200*/  IMAD R13, R15, UR10, RZ ;  /* 0x0000000a0f0d7c24 */ /* 0x000fc8000f8e02ff */
[----:B-1----:R-:W-:Y:S01]  /*0210*/  IMAD.WIDE R8, R13, 0x4, R8 ;  /* 0x000000040d087825 */ /* 0x002fe200078e0208 */
[----:B----4-:R-:W-:Y:S01]  /*0220*/  STS [R11], R6 ;  /* 0x000000060b007388 */ /* 0x010fe20000000800 */
[----:B------:R-:W-:Y:S06]  /*0230*/  BAR.SYNC.DEFER_BLOCKING 0x0 ;  /* 0x0000000000007b1d */ /* 0x000fec0000010000 */
[----:B------:R-:W4:Y:S04]  /*0240*/  LDG.E R8, desc[UR8][R8.64] ;  /* 0x0000000808087981 */ /* 0x000f28000c1e1900 */
[----:B------:R-:W2:Y:S02]  /*0250*/  LDS R7, [UR4+0x4] ;  /* 0x00000404ff077984 */ /* 0x000ea40008000800 */
[----:B--2---:R-:W-:-:S04]  /*0260*/  FFMA R13, R0, R7, RZ ;  /* 0x00000007000d7223 */ /* 0x004fc800000000ff */
[----:B---3--:R-:W-:Y:S01]  /*0270*/  FADD R13, R10, R13 ;  /* 0x0000000d0a0d7221 */ /* 0x008fe20000000000 */
[----:B------:R-:W-:Y:S03]  /*0280*/  BAR.SYNC.DEFER_BLOCKING 0x0 ;  /* 0x0000000000007b1d */ /* 0x000fe60000010000 */
[----:B----4-:R-:W-:-:S04]  /*0290*/  FMUL R13, R13, R8 ;  /* 0x000000080d0d7220 */ /* 0x010fc80000400000 */
[----:B------:R-:W-:Y:S01]  /*02a0*/  FADD R15, R10, -R13 ;  /* 0x8000000d0a0f7221 */ /* 0x000fe20000000000 */
[----:B------:R-:W-:-:S04]  /*02b0*/  FFMA R7, R7, -R13, R0 ;  /* 0x8000000d07077223 */ /* 0x000fc80000000000 */
[----:B------:R-:W-:Y:S04]  /*02c0*/  STG.E desc[UR8][R2.64], R15 ;  /* 0x0000000f02007986 */ /* 0x000fe8000c101908 */
[----:B------:R-:W-:Y:S01]  /*02d0*/  STG.E desc[UR8][R4.64], R7 ;  /* 0x0000000704007986 */ /* 0x000fe2000c101908 */
[----:B------:R-:W-:Y:S05]  /*02e0*/  EXIT ;  /* 0x000000000000794d */ /* 0x000fea0003800000 */
.L_x_197:
        /* <DEDUP_REMOVED lines=9> */
.L_x_205:


//--------------------- .nv.shared._ZN8qr_multi23multi_calcQR_doubletileEiiiPfS0_ --------------------------
	.section	.nv.shared._ZN8qr_multi23multi_calcQR_doubletileEiiiPfS0_,"aw",@nobits
	.sectionflags	@""
	.align	4
.nv.shared._ZN8qr_multi23multi_calcQR_doubletileEiiiPfS0_:
	.zero		1040


//--------------------- .nv.shared.reserved.0     --------------------------
	.section	.nv.shared.reserved.0,"aw",@nobits
	.weak		__nv_reservedSMEM_offset_0_alias
	.size		__nv_reservedSMEM_offset_0_alias, 0, 64
	.other		__nv_reservedSMEM_offset_0_alias,@"STO_CUDA_RESERVED_SHARED STV_DEFAULT"
__nv_reservedSMEM_offset_0_alias:
	.zero		0
	.zero		64


//--------------------- .nv.shared._ZN8qr_multi23multi_calcQR_singletileEiiPfS0_ --------------------------
	.section	.nv.shared._ZN8qr_multi23multi_calcQR_singletileEiiPfS0_,"aw",@nobits
	.sectionflags	@""
	.align	4
.nv.shared._ZN8qr_multi23multi_calcQR_singletileEiiPfS0_:
	.zero		1040


//--------------------- .nv.shared._ZN8qr_multi24multi_applyQt_doubletileEiiiibPKfPfS2_ --------------------------
	.section	.nv.shared._ZN8qr_multi24multi_applyQt_doubletileEiiiibPKfPfS2_,"aw",@nobits
	.sectionflags	@""
	.align	4
.nv.shared._ZN8qr_multi24multi_applyQt_doubletileEiiiibPKfPfS2_:
	.zero		1032


//--------------------- .nv.shared._ZN8qr_multi24multi_applyQt_singletileEiiibPKfPfS2_ --------------------------
	.section	.nv.shared._ZN8qr_multi24multi_applyQt_singletileEiiibPKfPfS2_,"aw",@nobits
	.sectionflags	@""
	.align	4
.nv.shared._ZN8qr_multi24multi_applyQt_singletileEiiibPKfPfS2_:
	.zero		1032


//--------------------- .nv.constant0._ZN8qr_multi23multi_calcQR_doubletileEiiiPfS0_ --------------------------
	.section	.nv.constant0._ZN8qr_multi23multi_calcQR_doubletileEiiiPfS0_,"a",@progbits
	.sectionflags	@""
	.align	4
.nv.constant0._ZN8qr_multi23multi_calcQR_doubletileEiiiPfS0_:
	.zero		928


//--------------------- .nv.constant0._ZN8qr_multi23multi_calcQR_singletileEiiPfS0_ --------------------------
	.section	.nv.constant0._ZN8qr_multi23multi_calcQR_singletileEiiPfS0_,"a",@progbits
	.sectionflags	@""
	.align	4
.nv.constant0._ZN8qr_multi23multi_calcQR_singletileEiiPfS0_:
	.zero		920


//--------------------- .nv.constant0._ZN8qr_multi24multi_applyQt_doubletileEiiiibPKfPfS2_ --------------------------
	.section	.nv.constant0._ZN8qr_multi24multi_applyQt_doubletileEiiiibPKfPfS2_,"a",@progbits
	.sectionflags	@""
	.align	4
.nv.constant0._ZN8qr_multi24multi_applyQt_doubletileEiiiibPKfPfS2_:
	.zero		944


//--------------------- .nv.constant0._ZN8qr_multi24multi_applyQt_singletileEiiibPKfPfS2_ --------------------------
	.section	.nv.constant0._ZN8qr_multi24multi_applyQt_singletileEiiibPKfPfS2_,"a",@progbits
	.sectionflags	@""
	.align	4
.nv.constant0._ZN8qr_multi24multi_applyQt_singletileEiiibPKfPfS2_:
	.zero		936


//--------------------- SYMBOLS --------------------------

	.type		.nv.reservedSmem.offset0,@object
	.size		.nv.reservedSmem.offset0,0x4
	.type		.nv.reservedSmem.cap,@object
	.size		.nv.reservedSmem.cap,0x4
